	.target	sm_100a

	.elftype	@"ET_EXEC"


//--------------------- .note.nv.tkinfo           --------------------------
	.section	.note.nv.tkinfo,"",@"SHT_NOTE"
	.sectionflags	@"SHF_NOTE_NV_TKINFO"
	.tkinfo
        /*0018*/ 	.word	0x00000002
        /*0030*/ 	.string	""
        /*0030*/ 	.string	"ptxas"
        /*0030*/ 	.string	"Cuda compilation tools, release 13.0, V13.0.88"
        /*0030*/ 	.string	"Build cuda_13.0.r13.0/compiler.36424714_0"
        /*0030*/ 	.string	"-arch sm_100a -m 64 "



//--------------------- .note.nv.cuinfo           --------------------------
	.section	.note.nv.cuinfo,"",@"SHT_NOTE"
	.sectionflags	@"SHF_NOTE_NV_CUINFO"
        /*0018*/ 	.short	0x0002
        /*001a*/ 	.short	0x0064
        /*001c*/ 	.short	0x0082
	.zero		2


//--------------------- .nv.info                  --------------------------
	.section	.nv.info,"",@"SHT_CUDA_INFO"
	.align	4


	//----- nvinfo : EIATTR_REGCOUNT
	.align		4
        /*0000*/ 	.byte	0x04, 0x2f
        /*0002*/ 	.short	(.L_19 - .L_18)
	.align		4
.L_18:
        /*0004*/ 	.word	index@(_ZN7cutlass13device_kernelINS_4gemm6kernel13GemmUniversalIN4cute5tupleIJiiiiEEENS1_10collective13CollectiveMmaINS1_35MainloopSm100TmaUmmaWarpSpecializedILi44ELi2ELi4ENS5_IJNS4_1CILi2EEENSA_ILi1EEESC_EEEEENS5_IJNSA_ILi64EEENSA_ILi16EEENSA_ILi32EEEEEENS_6half_tENS5_IJlSC_lEEESJ_SK_NS4_8TiledMMAINS4_8MMA_AtomIJNS4_20SM100_MMA_F16BF16_SSISJ_SJ_fLi64ELi16ELNS4_4UMMA5MajorE0ELSP_0ELNSO_7ScaleInE0ELSQ_0EEEEEENS4_6LayoutINS5_IJSC_SC_SC_EEENS5_IJNSA_ILi0EEESV_SV_EEEEENS5_IJNS4_10UnderscoreESY_SY_EEEEENS4_13SM90_TMA_LOADENS4_14ComposedLayoutINS4_7SwizzleILi2ELi4ELi3EEENS4_18smem_ptr_flag_bitsILi16EEENST_INS5_IJNSA_ILi8EEESH_EEENS5_IJSH_SC_EEEEEEEvNS4_8identityENS4_23SM90_TMA_LOAD_MULTICASTES1B_vS1C_EENS_8epilogue10collective18CollectiveEpilogueINS1F_23Sm100TmaWarpSpecializedILi2ELi1ELi8ELb1ELb0EEEJSI_NS5_IJNST_ISF_SC_EENST_ISG_SC_EEEEESJ_SK_SJ_SK_NS1F_6fusion15FusionCallbacksIS1J_NS1N_17LinearCombinationISJ_fSJ_fLNS_15FloatRoundStyleE2EEESI_S1M_JEEENS4_5SM1004TMEM4LOAD26SM100_TMEM_LOAD_16dp256b2xES11_NS12_INS13_ILi1ELi4ELi3EEES16_NST_INS5_IJS17_SG_EEENS5_IJSG_SC_EEEEEEENS4_17SM75_U32x4_LDSM_NENS4_14SM90_TMA_STOREES21_NS4_17SM90_U32x4_STSM_NENS4_39AutoVectorizingCopyWithAssumedAlignmentILi128EEEEEEvvEEEEvNT_6ParamsE)
        /*0008*/ 	.word	0x00000037


	//----- nvinfo : EIATTR_FRAME_SIZE
	.align		4
.L_19:
        /*000c*/ 	.byte	0x04, 0x11
        /*000e*/ 	.short	(.L_21 - .L_20)
	.align		4
.L_20:
        /*0010*/ 	.word	index@($__internal_2_$__cuda_sm10x_tcgen05_guardrail_trap_unallocated_columns_being_dealloced)
        /*0014*/ 	.word	0x00000000


	//----- nvinfo : EIATTR_FRAME_SIZE
	.align		4
.L_21:
        /*0018*/ 	.byte	0x04, 0x11
        /*001a*/ 	.short	(.L_23 - .L_22)
	.align		4
.L_22:
        /*001c*/ 	.word	index@($__internal_1_$__cuda_sm10x_tcgen05_guardrail_trap_phase_invalid_during_alloc)
        /*0020*/ 	.word	0x00000000


	//----- nvinfo : EIATTR_FRAME_SIZE
	.align		4
.L_23:
        /*0024*/ 	.byte	0x04, 0x11
        /*0026*/ 	.short	(.L_25 - .L_24)
	.align		4
.L_24:
        /*0028*/ 	.word	index@($__internal_0_$__cuda_sm10x_tcgen05_guardrail_trap_col_being_dealloced_not_returned_by_alloc)
        /*002c*/ 	.word	0x00000000


	//----- nvinfo : EIATTR_FRAME_SIZE
	.align		4
.L_25:
        /*0030*/ 	.byte	0x04, 0x11
        /*0032*/ 	.short	(.L_27 - .L_26)
	.align		4
.L_26:
        /*0034*/ 	.word	index@(_ZN7cutlass13device_kernelINS_4gemm6kernel13GemmUniversalIN4cute5tupleIJiiiiEEENS1_10collective13CollectiveMmaINS1_35MainloopSm100TmaUmmaWarpSpecializedILi44ELi2ELi4ENS5_IJNS4_1CILi2EEENSA_ILi1EEESC_EEEEENS5_IJNSA_ILi64EEENSA_ILi16EEENSA_ILi32EEEEEENS_6half_tENS5_IJlSC_lEEESJ_SK_NS4_8TiledMMAINS4_8MMA_AtomIJNS4_20SM100_MMA_F16BF16_SSISJ_SJ_fLi64ELi16ELNS4_4UMMA5MajorE0ELSP_0ELNSO_7ScaleInE0ELSQ_0EEEEEENS4_6LayoutINS5_IJSC_SC_SC_EEENS5_IJNSA_ILi0EEESV_SV_EEEEENS5_IJNS4_10UnderscoreESY_SY_EEEEENS4_13SM90_TMA_LOADENS4_14ComposedLayoutINS4_7SwizzleILi2ELi4ELi3EEENS4_18smem_ptr_flag_bitsILi16EEENST_INS5_IJNSA_ILi8EEESH_EEENS5_IJSH_SC_EEEEEEEvNS4_8identityENS4_23SM90_TMA_LOAD_MULTICASTES1B_vS1C_EENS_8epilogue10collective18CollectiveEpilogueINS1F_23Sm100TmaWarpSpecializedILi2ELi1ELi8ELb1ELb0EEEJSI_NS5_IJNST_ISF_SC_EENST_ISG_SC_EEEEESJ_SK_SJ_SK_NS1F_6fusion15FusionCallbacksIS1J_NS1N_17LinearCombinationISJ_fSJ_fLNS_15FloatRoundStyleE2EEESI_S1M_JEEENS4_5SM1004TMEM4LOAD26SM100_TMEM_LOAD_16dp256b2xES11_NS12_INS13_ILi1ELi4ELi3EEES16_NST_INS5_IJS17_SG_EEENS5_IJSG_SC_EEEEEEENS4_17SM75_U32x4_LDSM_NENS4_14SM90_TMA_STOREES21_NS4_17SM90_U32x4_STSM_NENS4_39AutoVectorizingCopyWithAssumedAlignmentILi128EEEEEEvvEEEEvNT_6ParamsE)
        /*0038*/ 	.word	0x00000000


	//----- nvinfo : EIATTR_MIN_STACK_SIZE
	.align		4
.L_27:
        /*003c*/ 	.byte	0x04, 0x12
        /*003e*/ 	.short	(.L_29 - .L_28)
	.align		4
.L_28:
        /*0040*/ 	.word	index@(_ZN7cutlass13device_kernelINS_4gemm6kernel13GemmUniversalIN4cute5tupleIJiiiiEEENS1_10collective13CollectiveMmaINS1_35MainloopSm100TmaUmmaWarpSpecializedILi44ELi2ELi4ENS5_IJNS4_1CILi2EEENSA_ILi1EEESC_EEEEENS5_IJNSA_ILi64EEENSA_ILi16EEENSA_ILi32EEEEEENS_6half_tENS5_IJlSC_lEEESJ_SK_NS4_8TiledMMAINS4_8MMA_AtomIJNS4_20SM100_MMA_F16BF16_SSISJ_SJ_fLi64ELi16ELNS4_4UMMA5MajorE0ELSP_0ELNSO_7ScaleInE0ELSQ_0EEEEEENS4_6LayoutINS5_IJSC_SC_SC_EEENS5_IJNSA_ILi0EEESV_SV_EEEEENS5_IJNS4_10UnderscoreESY_SY_EEEEENS4_13SM90_TMA_LOADENS4_14ComposedLayoutINS4_7SwizzleILi2ELi4ELi3EEENS4_18smem_ptr_flag_bitsILi16EEENST_INS5_IJNSA_ILi8EEESH_EEENS5_IJSH_SC_EEEEEEEvNS4_8identityENS4_23SM90_TMA_LOAD_MULTICASTES1B_vS1C_EENS_8epilogue10collective18CollectiveEpilogueINS1F_23Sm100TmaWarpSpecializedILi2ELi1ELi8ELb1ELb0EEEJSI_NS5_IJNST_ISF_SC_EENST_ISG_SC_EEEEESJ_SK_SJ_SK_NS1F_6fusion15FusionCallbacksIS1J_NS1N_17LinearCombinationISJ_fSJ_fLNS_15FloatRoundStyleE2EEESI_S1M_JEEENS4_5SM1004TMEM4LOAD26SM100_TMEM_LOAD_16dp256b2xES11_NS12_INS13_ILi1ELi4ELi3EEES16_NST_INS5_IJS17_SG_EEENS5_IJSG_SC_EEEEEEENS4_17SM75_U32x4_LDSM_NENS4_14SM90_TMA_STOREES21_NS4_17SM90_U32x4_STSM_NENS4_39AutoVectorizingCopyWithAssumedAlignmentILi128EEEEEEvvEEEEvNT_6ParamsE)
        /*0044*/ 	.word	0x00000000
.L_29:


//--------------------- .nv.compat                --------------------------
	.section	.nv.compat,"",@"SHT_CUDA_COMPAT_INFO"
	.align	4
        /*0000*/ 	.byte	0x02, 0x09, 0x01, 0x00, 0x02, 0x02, 0x02, 0x00, 0x02, 0x05, 0x05, 0x00, 0x03, 0x07, 0x01, 0x01
        /*0010*/ 	.byte	0x02, 0x03, 0x01, 0x00, 0x02, 0x06, 0x01, 0x00, 0x04, 0x0b, 0x08, 0x00, 0x09, 0x00, 0x00, 0x00
        /*0020*/ 	.byte	0x00, 0x00, 0x00, 0x00


//--------------------- .nv.info._ZN7cutlass13device_kernelINS_4gemm6kernel13GemmUniversalIN4cute5tupleIJiiiiEEENS1_10collective13CollectiveMmaINS1_35MainloopSm100TmaUmmaWarpSpecializedILi44ELi2ELi4ENS5_IJNS4_1CILi2EEENSA_ILi1EEESC_EEEEENS5_IJNSA_ILi64EEENSA_ILi16EEENSA_ILi32EEEEEENS_6half_tENS5_IJlSC_lEEESJ_SK_NS4_8TiledMMAINS4_8MMA_AtomIJNS4_20SM100_MMA_F16BF16_SSISJ_SJ_fLi64ELi16ELNS4_4UMMA5MajorE0ELSP_0ELNSO_7ScaleInE0ELSQ_0EEEEEENS4_6LayoutINS5_IJSC_SC_SC_EEENS5_IJNSA_ILi0EEESV_SV_EEEEENS5_IJNS4_10UnderscoreESY_SY_EEEEENS4_13SM90_TMA_LOADENS4_14ComposedLayoutINS4_7SwizzleILi2ELi4ELi3EEENS4_18smem_ptr_flag_bitsILi16EEENST_INS5_IJNSA_ILi8EEESH_EEENS5_IJSH_SC_EEEEEEEvNS4_8identityENS4_23SM90_TMA_LOAD_MULTICASTES1B_vS1C_EENS_8epilogue10collective18CollectiveEpilogueINS1F_23Sm100TmaWarpSpecializedILi2ELi1ELi8ELb1ELb0EEEJSI_NS5_IJNST_ISF_SC_EENST_ISG_SC_EEEEESJ_SK_SJ_SK_NS1F_6fusion15FusionCallbacksIS1J_NS1N_17LinearCombinationISJ_fSJ_fLNS_15FloatRoundStyleE2EEESI_S1M_JEEENS4_5SM1004TMEM4LOAD26SM100_TMEM_LOAD_16dp256b2xES11_NS12_INS13_ILi1ELi4ELi3EEES16_NST_INS5_IJS17_SG_EEENS5_IJSG_SC_EEEEEEENS4_17SM75_U32x4_LDSM_NENS4_14SM90_TMA_STOREES21_NS4_17SM90_U32x4_STSM_NENS4_39AutoVectorizingCopyWithAssumedAlignmentILi128EEEEEEvvEEEEvNT_6ParamsE --------------------------
	.section	.nv.info._ZN7cutlass13device_kernelINS_4gemm6kernel13GemmUniversalIN4cute5tupleIJiiiiEEENS1_10collective13CollectiveMmaINS1_35MainloopSm100TmaUmmaWarpSpecializedILi44ELi2ELi4ENS5_IJNS4_1CILi2EEENSA_ILi1EEESC_EEEEENS5_IJNSA_ILi64EEENSA_ILi16EEENSA_ILi32EEEEEENS_6half_tENS5_IJlSC_lEEESJ_SK_NS4_8TiledMMAINS4_8MMA_AtomIJNS4_20SM100_MMA_F16BF16_SSISJ_SJ_fLi64ELi16ELNS4_4UMMA5MajorE0ELSP_0ELNSO_7ScaleInE0ELSQ_0EEEEEENS4_6LayoutINS5_IJSC_SC_SC_EEENS5_IJNSA_ILi0EEESV_SV_EEEEENS5_IJNS4_10UnderscoreESY_SY_EEEEENS4_13SM90_TMA_LOADENS4_14ComposedLayoutINS4_7SwizzleILi2ELi4ELi3EEENS4_18smem_ptr_flag_bitsILi16EEENST_INS5_IJNSA_ILi8EEESH_EEENS5_IJSH_SC_EEEEEEEvNS4_8identityENS4_23SM90_TMA_LOAD_MULTICASTES1B_vS1C_EENS_8epilogue10collective18CollectiveEpilogueINS1F_23Sm100TmaWarpSpecializedILi2ELi1ELi8ELb1ELb0EEEJSI_NS5_IJNST_ISF_SC_EENST_ISG_SC_EEEEESJ_SK_SJ_SK_NS1F_6fusion15FusionCallbacksIS1J_NS1N_17LinearCombinationISJ_fSJ_fLNS_15FloatRoundStyleE2EEESI_S1M_JEEENS4_5SM1004TMEM4LOAD26SM100_TMEM_LOAD_16dp256b2xES11_NS12_INS13_ILi1ELi4ELi3EEES16_NST_INS5_IJS17_SG_EEENS5_IJSG_SC_EEEEEEENS4_17SM75_U32x4_LDSM_NENS4_14SM90_TMA_STOREES21_NS4_17SM90_U32x4_STSM_NENS4_39AutoVectorizingCopyWithAssumedAlignmentILi128EEEEEEvvEEEEvNT_6ParamsE,"",@"SHT_CUDA_INFO"
	.sectionflags	@""
	.align	4


	//----- nvinfo : EIATTR_CUDA_API_VERSION
	.align		4
        /*0000*/ 	.byte	0x04, 0x37
        /*0002*/ 	.short	(.L_31 - .L_30)
.L_30:
        /*0004*/ 	.word	0x00000082


	//----- nvinfo : EIATTR_KPARAM_INFO
	.align		4
.L_31:
        /*0008*/ 	.byte	0x04, 0x17
        /*000a*/ 	.short	(.L_33 - .L_32)
.L_32:
        /*000c*/ 	.word	0x00000000
        /*0010*/ 	.short	0x0000
        /*0012*/ 	.short	0x0000
        /*0014*/ 	.byte	0x00, 0xf0, 0x01, 0x20


	//----- nvinfo : EIATTR_AT_ENTRY_FRAGMENTS
	.align		4
.L_33:
        /*0018*/ 	.byte	0x04, 0x4f
        /*001a*/ 	.short	(.L_35 - .L_34)


	//   ....[0]....
.L_34:
        /*001c*/ 	.word	0x00000006


	//----- nvinfo : EIATTR_RESERVED_SMEM_USED
	.align		4
.L_35:
        /*0020*/ 	.byte	0x01, 0x41
	.zero		2


	//----- nvinfo : EIATTR_SPARSE_MMA_MASK
	.align		4
        /*0024*/ 	.byte	0x03, 0x50
        /*0026*/ 	.short	0x0000


	//----- nvinfo : EIATTR_TCGEN05_1CTA_USED
	.align		4
        /*0028*/ 	.byte	0x01, 0x51
	.zero		2


	//----- nvinfo : EIATTR_MAXREG_COUNT
	.align		4
        /*002c*/ 	.byte	0x03, 0x1b
        /*002e*/ 	.short	0x00ff


	//----- nvinfo : EIATTR_NUM_BARRIERS
	.align		4
        /*0030*/ 	.byte	0x02, 0x4c
        /*0032*/ 	.byte	0x07
	.zero		1


	//----- nvinfo : EIATTR_EXTERNS
	.align		4
        /*0034*/ 	.byte	0x04, 0x0f
        /*0036*/ 	.short	(.L_37 - .L_36)


	//   ....[0]....
	.align		4
.L_36:
        /*0038*/ 	.word	index@(__assertfail)


	//----- nvinfo : EIATTR_MERCURY_ISA_VERSION
	.align		4
.L_37:
        /*003c*/ 	.byte	0x03, 0x5f
        /*003e*/ 	.short	0x0101


	//----- nvinfo : EIATTR_INT_WARP_WIDE_INSTR_OFFSETS
	.align		4
        /*0040*/ 	.byte	0x04, 0x31
        /*0042*/ 	.short	(.L_39 - .L_38)


	//   ....[0]....
.L_38:
        /*0044*/ 	.word	0x00005730


	//   ....[1]....
        /*0048*/ 	.word	0x00005750


	//   ....[2]....
        /*004c*/ 	.word	0x00005780


	//   ....[3]....
        /*0050*/ 	.word	0x00006370


	//   ....[4]....
        /*0054*/ 	.word	0x00006490


	//----- nvinfo : EIATTR_COOP_GROUP_MASK_REGIDS
	.align		4
.L_39:
        /*0058*/ 	.byte	0x04, 0x29
        /*005a*/ 	.short	(.L_41 - .L_40)


	//   ....[0]....
.L_40:
        /*005c*/ 	.word	0xffffffff


	//   ....[1]....
        /*0060*/ 	.word	0xffffffff


	//   ....[2]....
        /*0064*/ 	.word	0xffffffff


	//   ....[3]....
        /*0068*/ 	.word	0xffffffff


	//   ....[4]....
        /*006c*/ 	.word	0xffffffff


	//   ....[5]....
        /*0070*/ 	.word	0xffffffff


	//   ....[6]....
        /*0074*/ 	.word	0xffffffff


	//   ....[7]....
        /*0078*/ 	.word	0xffffffff


	//   ....[8]....
        /*007c*/ 	.word	0xffffffff


	//   ....[9]....
        /*0080*/ 	.word	0xffffffff


	//   ....[10]....
        /*0084*/ 	.word	0xffffffff


	//   ....[11]....
        /*0088*/ 	.word	0xffffffff


	//   ....[12]....
        /*008c*/ 	.word	0xffffffff


	//   ....[13]....
        /*0090*/ 	.word	0xffffffff


	//----- nvinfo : EIATTR_COOP_GROUP_INSTR_OFFSETS
	.align		4
.L_41:
        /*0094*/ 	.byte	0x04, 0x28
        /*0096*/ 	.short	(.L_43 - .L_42)


	//   ....[0]....
.L_42:
        /*0098*/ 	.word	0x00000080


	//   ....[1]....
        /*009c*/ 	.word	0x000004e0


	//   ....[2]....
        /*00a0*/ 	.word	0x00000ba0


	//   ....[3]....
        /*00a4*/ 	.word	0x00000d00


	//   ....[4]....
        /*00a8*/ 	.word	0x00000e00


	//   ....[5]....
        /*00ac*/ 	.word	0x00000f70


	//   ....[6]....
        /*00b0*/ 	.word	0x00001110


	//   ....[7]....
        /*00b4*/ 	.word	0x000012d0


	//   ....[8]....
        /*00b8*/ 	.word	0x000024b0


	//   ....[9]....
        /*00bc*/ 	.word	0x00004a00


	//   ....[10]....
        /*00c0*/ 	.word	0x00004c10


	//   ....[11]....
        /*00c4*/ 	.word	0x00004c40


	//   ....[12]....
        /*00c8*/ 	.word	0x00005610


	//   ....[13]....
        /*00cc*/ 	.word	0x00005840


	//----- nvinfo : EIATTR_VRC_CTA_INIT_COUNT
	.align		4
.L_43:
        /*00d0*/ 	.byte	0x02, 0x4a
        /*00d2*/ 	.byte	0x80
	.zero		1


	//----- nvinfo : EIATTR_SYSCALL_OFFSETS
	.align		4
        /*00d4*/ 	.byte	0x04, 0x46
        /*00d6*/ 	.short	(.L_45 - .L_44)


	//   ....[0]....
.L_44:
        /*00d8*/ 	.word	0x000070a0


	//   ....[1]....
        /*00dc*/ 	.word	0x00007190


	//   ....[2]....
        /*00e0*/ 	.word	0x00007870


	//----- nvinfo : EIATTR_MBARRIER_INSTR_OFFSETS
	.align		4
.L_45:
        /*00e4*/ 	.byte	0x04, 0x39
        /*00e6*/ 	.short	(.L_47 - .L_46)


	//   ....[0]....
.L_46:
        /*00e8*/ 	.word	0x00000600
        /*00ec*/ 	.word	0x000000ff
        /*00f0*/ 	.word	0x00000000
        /*00f4*/ 	.short	0x0100
        /*00f6*/ 	.byte	0x04
	.zero		1


	//   ....[1]....
        /*00f8*/ 	.word	0x00000610
        /*00fc*/ 	.word	0x000000ff
        /*0100*/ 	.word	0x00000160
        /*0104*/ 	.short	0x0100
        /*0106*/ 	.byte	0x04
	.zero		1


	//   ....[2]....
        /*0108*/ 	.word	0x00000620
        /*010c*/ 	.word	0x000000ff
        /*0110*/ 	.word	0x00000008
        /*0114*/ 	.short	0x0100
        /*0116*/ 	.byte	0x04
	.zero		1


	//   ....[3]....
        /*0118*/ 	.word	0x00000630
        /*011c*/ 	.word	0x000000ff
        /*0120*/ 	.word	0x00000168
        /*0124*/ 	.short	0x0100
        /*0126*/ 	.byte	0x04
	.zero		1


	//   ....[4]....
        /*0128*/ 	.word	0x00000640
        /*012c*/ 	.word	0x000000ff
        /*0130*/ 	.word	0x00000010
        /*0134*/ 	.short	0x0100
        /*0136*/ 	.byte	0x04
	.zero		1


	//   ....[5]....
        /*0138*/ 	.word	0x00000650
        /*013c*/ 	.word	0x000000ff
        /*0140*/ 	.word	0x00000170
        /*0144*/ 	.short	0x0100
        /*0146*/ 	.byte	0x04
	.zero		1


	//   ....[6]....
        /*0148*/ 	.word	0x00000660
        /*014c*/ 	.word	0x000000ff
        /*0150*/ 	.word	0x00000018
        /*0154*/ 	.short	0x0100
        /*0156*/ 	.byte	0x04
	.zero		1


	//   ....[7]....
        /*0158*/ 	.word	0x00000670
        /*015c*/ 	.word	0x000000ff
        /*0160*/ 	.word	0x00000178
        /*0164*/ 	.short	0x0100
        /*0166*/ 	.byte	0x04
	.zero		1


	//   ....[8]....
        /*0168*/ 	.word	0x00000680
        /*016c*/ 	.word	0x000000ff
        /*0170*/ 	.word	0x00000020
        /*0174*/ 	.short	0x0100
        /*0176*/ 	.byte	0x04
	.zero		1


	//   ....[9]....
        /*0178*/ 	.word	0x00000690
        /*017c*/ 	.word	0x000000ff
        /*0180*/ 	.word	0x00000180
        /*0184*/ 	.short	0x0100
        /*0186*/ 	.byte	0x04
	.zero		1


	//   ....[10]....
        /*0188*/ 	.word	0x000006a0
        /*018c*/ 	.word	0x000000ff
        /*0190*/ 	.word	0x00000028
        /*0194*/ 	.short	0x0100
        /*0196*/ 	.byte	0x04
	.zero		1


	//   ....[11]....
        /*0198*/ 	.word	0x000006b0
        /*019c*/ 	.word	0x000000ff
        /*01a0*/ 	.word	0x00000188
        /*01a4*/ 	.short	0x0100
        /*01a6*/ 	.byte	0x04
	.zero		1


	//   ....[12]....
        /*01a8*/ 	.word	0x000006c0
        /*01ac*/ 	.word	0x000000ff
        /*01b0*/ 	.word	0x00000030
        /*01b4*/ 	.short	0x0100
        /*01b6*/ 	.byte	0x04
	.zero		1


	//   ....[13]....
        /*01b8*/ 	.word	0x000006d0
        /*01bc*/ 	.word	0x000000ff
        /*01c0*/ 	.word	0x00000190
        /*01c4*/ 	.short	0x0100
        /*01c6*/ 	.byte	0x04
	.zero		1


	//   ....[14]....
        /*01c8*/ 	.word	0x000006e0
        /*01cc*/ 	.word	0x000000ff
        /*01d0*/ 	.word	0x00000038
        /*01d4*/ 	.short	0x0100
        /*01d6*/ 	.byte	0x04
	.zero		1


	//   ....[15]....
        /*01d8*/ 	.word	0x000006f0
        /*01dc*/ 	.word	0x000000ff
        /*01e0*/ 	.word	0x00000198
        /*01e4*/ 	.short	0x0100
        /*01e6*/ 	.byte	0x04
	.zero		1


	//   ....[16]....
        /*01e8*/ 	.word	0x00000700
        /*01ec*/ 	.word	0x000000ff
        /*01f0*/ 	.word	0x00000040
        /*01f4*/ 	.short	0x0100
        /*01f6*/ 	.byte	0x04
	.zero		1


	//   ....[17]....
        /*01f8*/ 	.word	0x00000710
        /*01fc*/ 	.word	0x000000ff
        /*0200*/ 	.word	0x000001a0
        /*0204*/ 	.short	0x0100
        /*0206*/ 	.byte	0x04
	.zero		1


	//   ....[18]....
        /*0208*/ 	.word	0x00000720
        /*020c*/ 	.word	0x000000ff
        /*0210*/ 	.word	0x00000048
        /*0214*/ 	.short	0x0100
        /*0216*/ 	.byte	0x04
	.zero		1


	//   ....[19]....
        /*0218*/ 	.word	0x00000730
        /*021c*/ 	.word	0x000000ff
        /*0220*/ 	.word	0x000001a8
        /*0224*/ 	.short	0x0100
        /*0226*/ 	.byte	0x04
	.zero		1


	//   ....[20]....
        /*0228*/ 	.word	0x00000740
        /*022c*/ 	.word	0x000000ff
        /*0230*/ 	.word	0x00000050
        /*0234*/ 	.short	0x0100
        /*0236*/ 	.byte	0x04
	.zero		1


	//   ....[21]....
        /*0238*/ 	.word	0x00000750
        /*023c*/ 	.word	0x000000ff
        /*0240*/ 	.word	0x000001b0
        /*0244*/ 	.short	0x0100
        /*0246*/ 	.byte	0x04
	.zero		1


	//   ....[22]....
        /*0248*/ 	.word	0x00000760
        /*024c*/ 	.word	0x000000ff
        /*0250*/ 	.word	0x00000058
        /*0254*/ 	.short	0x0100
        /*0256*/ 	.byte	0x04
	.zero		1


	//   ....[23]....
        /*0258*/ 	.word	0x00000770
        /*025c*/ 	.word	0x000000ff
        /*0260*/ 	.word	0x000001b8
        /*0264*/ 	.short	0x0100
        /*0266*/ 	.byte	0x04
	.zero		1


	//   ....[24]....
        /*0268*/ 	.word	0x00000780
        /*026c*/ 	.word	0x000000ff
        /*0270*/ 	.word	0x00000060
        /*0274*/ 	.short	0x0100
        /*0276*/ 	.byte	0x04
	.zero		1


	//   ....[25]....
        /*0278*/ 	.word	0x00000790
        /*027c*/ 	.word	0x000000ff
        /*0280*/ 	.word	0x000001c0
        /*0284*/ 	.short	0x0100
        /*0286*/ 	.byte	0x04
	.zero		1


	//   ....[26]....
        /*0288*/ 	.word	0x000007a0
        /*028c*/ 	.word	0x000000ff
        /*0290*/ 	.word	0x00000068
        /*0294*/ 	.short	0x0100
        /*0296*/ 	.byte	0x04
	.zero		1


	//   ....[27]....
        /*0298*/ 	.word	0x000007b0
        /*029c*/ 	.word	0x000000ff
        /*02a0*/ 	.word	0x000001c8
        /*02a4*/ 	.short	0x0100
        /*02a6*/ 	.byte	0x04
	.zero		1


	//   ....[28]....
        /*02a8*/ 	.word	0x000007c0
        /*02ac*/ 	.word	0x000000ff
        /*02b0*/ 	.word	0x00000070
        /*02b4*/ 	.short	0x0100
        /*02b6*/ 	.byte	0x04
	.zero		1


	//   ....[29]....
        /*02b8*/ 	.word	0x000007d0
        /*02bc*/ 	.word	0x000000ff
        /*02c0*/ 	.word	0x000001d0
        /*02c4*/ 	.short	0x0100
        /*02c6*/ 	.byte	0x04
	.zero		1


	//   ....[30]....
        /*02c8*/ 	.word	0x000007e0
        /*02cc*/ 	.word	0x000000ff
        /*02d0*/ 	.word	0x00000078
        /*02d4*/ 	.short	0x0100
        /*02d6*/ 	.byte	0x04
	.zero		1


	//   ....[31]....
        /*02d8*/ 	.word	0x000007f0
        /*02dc*/ 	.word	0x000000ff
        /*02e0*/ 	.word	0x000001d8
        /*02e4*/ 	.short	0x0100
        /*02e6*/ 	.byte	0x04
	.zero		1


	//   ....[32]....
        /*02e8*/ 	.word	0x00000800
        /*02ec*/ 	.word	0x000000ff
        /*02f0*/ 	.word	0x00000080
        /*02f4*/ 	.short	0x0100
        /*02f6*/ 	.byte	0x04
	.zero		1


	//   ....[33]....
        /*02f8*/ 	.word	0x00000810
        /*02fc*/ 	.word	0x000000ff
        /*0300*/ 	.word	0x000001e0
        /*0304*/ 	.short	0x0100
        /*0306*/ 	.byte	0x04
	.zero		1


	//   ....[34]....
        /*0308*/ 	.word	0x00000820
        /*030c*/ 	.word	0x000000ff
        /*0310*/ 	.word	0x00000088
        /*0314*/ 	.short	0x0100
        /*0316*/ 	.byte	0x04
	.zero		1


	//   ....[35]....
        /*0318*/ 	.word	0x00000830
        /*031c*/ 	.word	0x000000ff
        /*0320*/ 	.word	0x000001e8
        /*0324*/ 	.short	0x0100
        /*0326*/ 	.byte	0x04
	.zero		1


	//   ....[36]....
        /*0328*/ 	.word	0x00000840
        /*032c*/ 	.word	0x000000ff
        /*0330*/ 	.word	0x00000090
        /*0334*/ 	.short	0x0100
        /*0336*/ 	.byte	0x04
	.zero		1


	//   ....[37]....
        /*0338*/ 	.word	0x00000850
        /*033c*/ 	.word	0x000000ff
        /*0340*/ 	.word	0x000001f0
        /*0344*/ 	.short	0x0100
        /*0346*/ 	.byte	0x04
	.zero		1


	//   ....[38]....
        /*0348*/ 	.word	0x00000860
        /*034c*/ 	.word	0x000000ff
        /*0350*/ 	.word	0x00000098
        /*0354*/ 	.short	0x0100
        /*0356*/ 	.byte	0x04
	.zero		1


	//   ....[39]....
        /*0358*/ 	.word	0x00000870
        /*035c*/ 	.word	0x000000ff
        /*0360*/ 	.word	0x000001f8
        /*0364*/ 	.short	0x0100
        /*0366*/ 	.byte	0x04
	.zero		1


	//   ....[40]....
        /*0368*/ 	.word	0x00000880
        /*036c*/ 	.word	0x000000ff
        /*0370*/ 	.word	0x000000a0
        /*0374*/ 	.short	0x0100
        /*0376*/ 	.byte	0x04
	.zero		1


	//   ....[41]....
        /*0378*/ 	.word	0x00000890
        /*037c*/ 	.word	0x000000ff
        /*0380*/ 	.word	0x00000200
        /*0384*/ 	.short	0x0100
        /*0386*/ 	.byte	0x04
	.zero		1


	//   ....[42]....
        /*0388*/ 	.word	0x000008a0
        /*038c*/ 	.word	0x000000ff
        /*0390*/ 	.word	0x000000a8
        /*0394*/ 	.short	0x0100
        /*0396*/ 	.byte	0x04
	.zero		1


	//   ....[43]....
        /*0398*/ 	.word	0x000008b0
        /*039c*/ 	.word	0x000000ff
        /*03a0*/ 	.word	0x00000208
        /*03a4*/ 	.short	0x0100
        /*03a6*/ 	.byte	0x04
	.zero		1


	//   ....[44]....
        /*03a8*/ 	.word	0x000008c0
        /*03ac*/ 	.word	0x000000ff
        /*03b0*/ 	.word	0x000000b0
        /*03b4*/ 	.short	0x0100
        /*03b6*/ 	.byte	0x04
	.zero		1


	//   ....[45]....
        /*03b8*/ 	.word	0x000008d0
        /*03bc*/ 	.word	0x000000ff
        /*03c0*/ 	.word	0x00000210
        /*03c4*/ 	.short	0x0100
        /*03c6*/ 	.byte	0x04
	.zero		1


	//   ....[46]....
        /*03c8*/ 	.word	0x000008e0
        /*03cc*/ 	.word	0x000000ff
        /*03d0*/ 	.word	0x000000b8
        /*03d4*/ 	.short	0x0100
        /*03d6*/ 	.byte	0x04
	.zero		1


	//   ....[47]....
        /*03d8*/ 	.word	0x000008f0
        /*03dc*/ 	.word	0x000000ff
        /*03e0*/ 	.word	0x00000218
        /*03e4*/ 	.short	0x0100
        /*03e6*/ 	.byte	0x04
	.zero		1


	//   ....[48]....
        /*03e8*/ 	.word	0x00000900
        /*03ec*/ 	.word	0x000000ff
        /*03f0*/ 	.word	0x000000c0
        /*03f4*/ 	.short	0x0100
        /*03f6*/ 	.byte	0x04
	.zero		1


	//   ....[49]....
        /*03f8*/ 	.word	0x00000910
        /*03fc*/ 	.word	0x000000ff
        /*0400*/ 	.word	0x00000220
        /*0404*/ 	.short	0x0100
        /*0406*/ 	.byte	0x04
	.zero		1


	//   ....[50]....
        /*0408*/ 	.word	0x00000920
        /*040c*/ 	.word	0x000000ff
        /*0410*/ 	.word	0x000000c8
        /*0414*/ 	.short	0x0100
        /*0416*/ 	.byte	0x04
	.zero		1


	//   ....[51]....
        /*0418*/ 	.word	0x00000930
        /*041c*/ 	.word	0x000000ff
        /*0420*/ 	.word	0x00000228
        /*0424*/ 	.short	0x0100
        /*0426*/ 	.byte	0x04
	.zero		1


	//   ....[52]....
        /*0428*/ 	.word	0x00000940
        /*042c*/ 	.word	0x000000ff
        /*0430*/ 	.word	0x000000d0
        /*0434*/ 	.short	0x0100
        /*0436*/ 	.byte	0x04
	.zero		1


	//   ....[53]....
        /*0438*/ 	.word	0x00000950
        /*043c*/ 	.word	0x000000ff
        /*0440*/ 	.word	0x00000230
        /*0444*/ 	.short	0x0100
        /*0446*/ 	.byte	0x04
	.zero		1


	//   ....[54]....
        /*0448*/ 	.word	0x00000960
        /*044c*/ 	.word	0x000000ff
        /*0450*/ 	.word	0x000000d8
        /*0454*/ 	.short	0x0100
        /*0456*/ 	.byte	0x04
	.zero		1


	//   ....[55]....
        /*0458*/ 	.word	0x00000970
        /*045c*/ 	.word	0x000000ff
        /*0460*/ 	.word	0x00000238
        /*0464*/ 	.short	0x0100
        /*0466*/ 	.byte	0x04
	.zero		1


	//   ....[56]....
        /*0468*/ 	.word	0x00000980
        /*046c*/ 	.word	0x000000ff
        /*0470*/ 	.word	0x000000e0
        /*0474*/ 	.short	0x0100
        /*0476*/ 	.byte	0x04
	.zero		1


	//   ....[57]....
        /*0478*/ 	.word	0x00000990
        /*047c*/ 	.word	0x000000ff
        /*0480*/ 	.word	0x00000240
        /*0484*/ 	.short	0x0100
        /*0486*/ 	.byte	0x04
	.zero		1


	//   ....[58]....
        /*0488*/ 	.word	0x000009a0
        /*048c*/ 	.word	0x000000ff
        /*0490*/ 	.word	0x000000e8
        /*0494*/ 	.short	0x0100
        /*0496*/ 	.byte	0x04
	.zero		1


	//   ....[59]....
        /*0498*/ 	.word	0x000009b0
        /*049c*/ 	.word	0x000000ff
        /*04a0*/ 	.word	0x00000248
        /*04a4*/ 	.short	0x0100
        /*04a6*/ 	.byte	0x04
	.zero		1


	//   ....[60]....
        /*04a8*/ 	.word	0x000009c0
        /*04ac*/ 	.word	0x000000ff
        /*04b0*/ 	.word	0x000000f0
        /*04b4*/ 	.short	0x0100
        /*04b6*/ 	.byte	0x04
	.zero		1


	//   ....[61]....
        /*04b8*/ 	.word	0x000009d0
        /*04bc*/ 	.word	0x000000ff
        /*04c0*/ 	.word	0x00000250
        /*04c4*/ 	.short	0x0100
        /*04c6*/ 	.byte	0x04
	.zero		1


	//   ....[62]....
        /*04c8*/ 	.word	0x000009e0
        /*04cc*/ 	.word	0x000000ff
        /*04d0*/ 	.word	0x000000f8
        /*04d4*/ 	.short	0x0100
        /*04d6*/ 	.byte	0x04
	.zero		1


	//   ....[63]....
        /*04d8*/ 	.word	0x000009f0
        /*04dc*/ 	.word	0x000000ff
        /*04e0*/ 	.word	0x00000258
        /*04e4*/ 	.short	0x0100
        /*04e6*/ 	.byte	0x04
	.zero		1


	//   ....[64]....
        /*04e8*/ 	.word	0x00000a00
        /*04ec*/ 	.word	0x000000ff
        /*04f0*/ 	.word	0x00000100
        /*04f4*/ 	.short	0x0100
        /*04f6*/ 	.byte	0x04
	.zero		1


	//   ....[65]....
        /*04f8*/ 	.word	0x00000a10
        /*04fc*/ 	.word	0x000000ff
        /*0500*/ 	.word	0x00000260
        /*0504*/ 	.short	0x0100
        /*0506*/ 	.byte	0x04
	.zero		1


	//   ....[66]....
        /*0508*/ 	.word	0x00000a20
        /*050c*/ 	.word	0x000000ff
        /*0510*/ 	.word	0x00000108
        /*0514*/ 	.short	0x0100
        /*0516*/ 	.byte	0x04
	.zero		1


	//   ....[67]....
        /*0518*/ 	.word	0x00000a30
        /*051c*/ 	.word	0x000000ff
        /*0520*/ 	.word	0x00000268
        /*0524*/ 	.short	0x0100
        /*0526*/ 	.byte	0x04
	.zero		1


	//   ....[68]....
        /*0528*/ 	.word	0x00000a40
        /*052c*/ 	.word	0x000000ff
        /*0530*/ 	.word	0x00000110
        /*0534*/ 	.short	0x0100
        /*0536*/ 	.byte	0x04
	.zero		1


	//   ....[69]....
        /*0538*/ 	.word	0x00000a50
        /*053c*/ 	.word	0x000000ff
        /*0540*/ 	.word	0x00000270
        /*0544*/ 	.short	0x0100
        /*0546*/ 	.byte	0x04
	.zero		1


	//   ....[70]....
        /*0548*/ 	.word	0x00000a60
        /*054c*/ 	.word	0x000000ff
        /*0550*/ 	.word	0x00000118
        /*0554*/ 	.short	0x0100
        /*0556*/ 	.byte	0x04
	.zero		1


	//   ....[71]....
        /*0558*/ 	.word	0x00000a70
        /*055c*/ 	.word	0x000000ff
        /*0560*/ 	.word	0x00000278
        /*0564*/ 	.short	0x0100
        /*0566*/ 	.byte	0x04
	.zero		1


	//   ....[72]....
        /*0568*/ 	.word	0x00000a80
        /*056c*/ 	.word	0x000000ff
        /*0570*/ 	.word	0x00000120
        /*0574*/ 	.short	0x0100
        /*0576*/ 	.byte	0x04
	.zero		1


	//   ....[73]....
        /*0578*/ 	.word	0x00000a90
        /*057c*/ 	.word	0x000000ff
        /*0580*/ 	.word	0x00000280
        /*0584*/ 	.short	0x0100
        /*0586*/ 	.byte	0x04
	.zero		1


	//   ....[74]....
        /*0588*/ 	.word	0x00000aa0
        /*058c*/ 	.word	0x000000ff
        /*0590*/ 	.word	0x00000128
        /*0594*/ 	.short	0x0100
        /*0596*/ 	.byte	0x04
	.zero		1


	//   ....[75]....
        /*0598*/ 	.word	0x00000ab0
        /*059c*/ 	.word	0x000000ff
        /*05a0*/ 	.word	0x00000288
        /*05a4*/ 	.short	0x0100
        /*05a6*/ 	.byte	0x04
	.zero		1


	//   ....[76]....
        /*05a8*/ 	.word	0x00000ac0
        /*05ac*/ 	.word	0x000000ff
        /*05b0*/ 	.word	0x00000130
        /*05b4*/ 	.short	0x0100
        /*05b6*/ 	.byte	0x04
	.zero		1


	//   ....[77]....
        /*05b8*/ 	.word	0x00000ad0
        /*05bc*/ 	.word	0x000000ff
        /*05c0*/ 	.word	0x00000290
        /*05c4*/ 	.short	0x0100
        /*05c6*/ 	.byte	0x04
	.zero		1


	//   ....[78]....
        /*05c8*/ 	.word	0x00000ae0
        /*05cc*/ 	.word	0x000000ff
        /*05d0*/ 	.word	0x00000138
        /*05d4*/ 	.short	0x0100
        /*05d6*/ 	.byte	0x04
	.zero		1


	//   ....[79]....
        /*05d8*/ 	.word	0x00000af0
        /*05dc*/ 	.word	0x000000ff
        /*05e0*/ 	.word	0x00000298
        /*05e4*/ 	.short	0x0100
        /*05e6*/ 	.byte	0x04
	.zero		1


	//   ....[80]....
        /*05e8*/ 	.word	0x00000b00
        /*05ec*/ 	.word	0x000000ff
        /*05f0*/ 	.word	0x00000140
        /*05f4*/ 	.short	0x0100
        /*05f6*/ 	.byte	0x04
	.zero		1


	//   ....[81]....
        /*05f8*/ 	.word	0x00000b10
        /*05fc*/ 	.word	0x000000ff
        /*0600*/ 	.word	0x000002a0
        /*0604*/ 	.short	0x0100
        /*0606*/ 	.byte	0x04
	.zero		1


	//   ....[82]....
        /*0608*/ 	.word	0x00000b20
        /*060c*/ 	.word	0x000000ff
        /*0610*/ 	.word	0x00000148
        /*0614*/ 	.short	0x0100
        /*0616*/ 	.byte	0x04
	.zero		1


	//   ....[83]....
        /*0618*/ 	.word	0x00000b30
        /*061c*/ 	.word	0x000000ff
        /*0620*/ 	.word	0x000002a8
        /*0624*/ 	.short	0x0100
        /*0626*/ 	.byte	0x04
	.zero		1


	//   ....[84]....
        /*0628*/ 	.word	0x00000b40
        /*062c*/ 	.word	0x000000ff
        /*0630*/ 	.word	0x00000150
        /*0634*/ 	.short	0x0100
        /*0636*/ 	.byte	0x04
	.zero		1


	//   ....[85]....
        /*0638*/ 	.word	0x00000b50
        /*063c*/ 	.word	0x000000ff
        /*0640*/ 	.word	0x000002b0
        /*0644*/ 	.short	0x0100
        /*0646*/ 	.byte	0x04
	.zero		1


	//   ....[86]....
        /*0648*/ 	.word	0x00000b60
        /*064c*/ 	.word	0x000000ff
        /*0650*/ 	.word	0x00000158
        /*0654*/ 	.short	0x0100
        /*0656*/ 	.byte	0x04
	.zero		1


	//   ....[87]....
        /*0658*/ 	.word	0x00000b70
        /*065c*/ 	.word	0x000000ff
        /*0660*/ 	.word	0x000002b8
        /*0664*/ 	.short	0x0100
        /*0666*/ 	.byte	0x04
	.zero		1


	//   ....[88]....
        /*0668*/ 	.word	0x00000cb0
        /*066c*/ 	.word	0x000000ff
        /*0670*/ 	.word	0x000002c0
        /*0674*/ 	.short	0x0100
        /*0676*/ 	.byte	0x04
	.zero		1


	//   ....[89]....
        /*0678*/ 	.word	0x00000cc0
        /*067c*/ 	.word	0x000000ff
        /*0680*/ 	.word	0x000002d0
        /*0684*/ 	.short	0x0100
        /*0686*/ 	.byte	0x04
	.zero		1


	//   ....[90]....
        /*0688*/ 	.word	0x00000cd0
        /*068c*/ 	.word	0x000000ff
        /*0690*/ 	.word	0x000002c8
        /*0694*/ 	.short	0x0100
        /*0696*/ 	.byte	0x04
	.zero		1


	//   ....[91]....
        /*0698*/ 	.word	0x00000ce0
        /*069c*/ 	.word	0x000000ff
        /*06a0*/ 	.word	0x000002d8
        /*06a4*/ 	.short	0x0100
        /*06a6*/ 	.byte	0x04
	.zero		1


	//   ....[92]....
        /*06a8*/ 	.word	0x00000dd0
        /*06ac*/ 	.word	0x000000ff
        /*06b0*/ 	.word	0x000002e0
        /*06b4*/ 	.short	0x0100
        /*06b6*/ 	.byte	0x06
	.zero		1


	//   ....[93]....
        /*06b8*/ 	.word	0x00000de0
        /*06bc*/ 	.word	0x000000ff
        /*06c0*/ 	.word	0x000002e8
        /*06c4*/ 	.short	0x0100
        /*06c6*/ 	.byte	0x06
	.zero		1


	//   ....[94]....
        /*06c8*/ 	.word	0x00000f20
        /*06cc*/ 	.word	0x000000ff
        /*06d0*/ 	.word	0x000002f0
        /*06d4*/ 	.short	0x0100
        /*06d6*/ 	.byte	0x06
	.zero		1


	//   ....[95]....
        /*06d8*/ 	.word	0x00000f30
        /*06dc*/ 	.word	0x000000ff
        /*06e0*/ 	.word	0x00000300
        /*06e4*/ 	.short	0x0100
        /*06e6*/ 	.byte	0x06
	.zero		1


	//   ....[96]....
        /*06e8*/ 	.word	0x00000f40
        /*06ec*/ 	.word	0x000000ff
        /*06f0*/ 	.word	0x000002f8
        /*06f4*/ 	.short	0x0100
        /*06f6*/ 	.byte	0x06
	.zero		1


	//   ....[97]....
        /*06f8*/ 	.word	0x00000f50
        /*06fc*/ 	.word	0x000000ff
        /*0700*/ 	.word	0x00000308
        /*0704*/ 	.short	0x0100
        /*0706*/ 	.byte	0x06
	.zero		1


	//   ....[98]....
        /*0708*/ 	.word	0x00001080
        /*070c*/ 	.word	0x000000ff
        /*0710*/ 	.word	0x00000310
        /*0714*/ 	.short	0x0100
        /*0716*/ 	.byte	0x04
	.zero		1


	//   ....[99]....
        /*0718*/ 	.word	0x00001090
        /*071c*/ 	.word	0x000000ff
        /*0720*/ 	.word	0x00000330
        /*0724*/ 	.short	0x0100
        /*0726*/ 	.byte	0x04
	.zero		1


	//   ....[100]....
        /*0728*/ 	.word	0x000010a0
        /*072c*/ 	.word	0x000000ff
        /*0730*/ 	.word	0x00000318
        /*0734*/ 	.short	0x0100
        /*0736*/ 	.byte	0x04
	.zero		1


	//   ....[101]....
        /*0738*/ 	.word	0x000010b0
        /*073c*/ 	.word	0x000000ff
        /*0740*/ 	.word	0x00000338
        /*0744*/ 	.short	0x0100
        /*0746*/ 	.byte	0x04
	.zero		1


	//   ....[102]....
        /*0748*/ 	.word	0x000010c0
        /*074c*/ 	.word	0x000000ff
        /*0750*/ 	.word	0x00000320
        /*0754*/ 	.short	0x0100
        /*0756*/ 	.byte	0x04
	.zero		1


	//   ....[103]....
        /*0758*/ 	.word	0x000010d0
        /*075c*/ 	.word	0x000000ff
        /*0760*/ 	.word	0x00000340
        /*0764*/ 	.short	0x0100
        /*0766*/ 	.byte	0x04
	.zero		1


	//   ....[104]....
        /*0768*/ 	.word	0x000010e0
        /*076c*/ 	.word	0x000000ff
        /*0770*/ 	.word	0x00000328
        /*0774*/ 	.short	0x0100
        /*0776*/ 	.byte	0x04
	.zero		1


	//   ....[105]....
        /*0778*/ 	.word	0x000010f0
        /*077c*/ 	.word	0x000000ff
        /*0780*/ 	.word	0x00000348
        /*0784*/ 	.short	0x0100
        /*0786*/ 	.byte	0x04
	.zero		1


	//   ....[106]....
        /*0788*/ 	.word	0x000011e0
        /*078c*/ 	.word	0x000000ff
        /*0790*/ 	.word	0x00000350
        /*0794*/ 	.short	0x0100
        /*0796*/ 	.byte	0x04
	.zero		1


	//   ....[107]....
        /*0798*/ 	.word	0x000011f0
        /*079c*/ 	.word	0x000000ff
        /*07a0*/ 	.word	0x00000360
        /*07a4*/ 	.short	0x0100
        /*07a6*/ 	.byte	0x04
	.zero		1


	//   ....[108]....
        /*07a8*/ 	.word	0x00001200
        /*07ac*/ 	.word	0x000000ff
        /*07b0*/ 	.word	0x00000358
        /*07b4*/ 	.short	0x0100
        /*07b6*/ 	.byte	0x04
	.zero		1


	//   ....[109]....
        /*07b8*/ 	.word	0x00001210
        /*07bc*/ 	.word	0x000000ff
        /*07c0*/ 	.word	0x00000368
        /*07c4*/ 	.short	0x0100
        /*07c6*/ 	.byte	0x04
	.zero		1


	//   ....[110]....
        /*07c8*/ 	.word	0x00001d50
        /*07cc*/ 	.word	0x00000000
        /*07d0*/ 	.word	0x00000360
        /*07d4*/ 	.short	0x010a
        /*07d6*/ 	.byte	0xff
	.zero		1


	//   ....[111]....
        /*07d8*/ 	.word	0x00001d70
        /*07dc*/ 	.word	0x00000000
        /*07e0*/ 	.word	0x00000350
        /*07e4*/ 	.short	0x0101
        /*07e6*/ 	.byte	0xff
	.zero		1


	//   ....[112]....
        /*07e8*/ 	.word	0x00001e30
        /*07ec*/ 	.word	0x000000ff
        /*07f0*/ 	.word	0x00000160
        /*07f4*/ 	.short	0x010a
        /*07f6*/ 	.byte	0x04
	.zero		1


	//   ....[113]....
        /*07f8*/ 	.word	0x00001eb0
        /*07fc*/ 	.word	0x000000ff
        /*0800*/ 	.word	0x00000160
        /*0804*/ 	.short	0x010a
        /*0806*/ 	.byte	0x21
	.zero		1


	//   ....[114]....
        /*0808*/ 	.word	0x00002040
        /*080c*/ 	.word	0x000000ff
        /*0810*/ 	.word	0x00000160
        /*0814*/ 	.short	0x010a
        /*0816*/ 	.byte	0x08
	.zero		1


	//   ....[115]....
        /*0818*/ 	.word	0x00002170
        /*081c*/ 	.word	0x000000ff
        /*0820*/ 	.word	0x000002e8
        /*0824*/ 	.short	0x0101
        /*0826*/ 	.byte	0x07
	.zero		1


	//   ....[116]....
        /*0828*/ 	.word	0x00002190
        /*082c*/ 	.word	0x000000ff
        /*0830*/ 	.word	0x00000160
        /*0834*/ 	.short	0x010a
        /*0836*/ 	.byte	0x04
	.zero		1


	//   ....[117]....
        /*0838*/ 	.word	0x00002210
        /*083c*/ 	.word	0x000000ff
        /*0840*/ 	.word	0x00000160
        /*0844*/ 	.short	0x010a
        /*0846*/ 	.byte	0x09
	.zero		1


	//   ....[118]....
        /*0848*/ 	.word	0x000023b0
        /*084c*/ 	.word	0x000000ff
        /*0850*/ 	.word	0x00000160
        /*0854*/ 	.short	0x010a
        /*0856*/ 	.byte	0x06
	.zero		1


	//   ....[119]....
        /*0858*/ 	.word	0x000024e0
        /*085c*/ 	.word	0x00000003
        /*0860*/ 	.word	0x000002f0
        /*0864*/ 	.short	0x010a
        /*0866*/ 	.byte	0xff
	.zero		1


	//   ....[120]....
        /*0868*/ 	.word	0x00002630
        /*086c*/ 	.word	0x00000000
        /*0870*/ 	.word	0x00000000
        /*0874*/ 	.short	0x0101
        /*0876*/ 	.byte	0xff
	.zero		1


	//   ....[121]....
        /*0878*/ 	.word	0x00002bd0
        /*087c*/ 	.word	0x000000ff
        /*0880*/ 	.word	0x00000000
        /*0884*/ 	.short	0x010a
        /*0886*/ 	.byte	0x04
	.zero		1


	//   ....[122]....
        /*0888*/ 	.word	0x00002c60
        /*088c*/ 	.word	0x000000ff
        /*0890*/ 	.word	0x00000000
        /*0894*/ 	.short	0x010a
        /*0896*/ 	.byte	0x05
	.zero		1


	//   ....[123]....
        /*0898*/ 	.word	0x00002cf0
        /*089c*/ 	.word	0x000000ff
        /*08a0*/ 	.word	0x00000000
        /*08a4*/ 	.short	0x010a
        /*08a6*/ 	.byte	0x05
	.zero		1


	//   ....[124]....
        /*08a8*/ 	.word	0x00002d80
        /*08ac*/ 	.word	0x000000ff
        /*08b0*/ 	.word	0x00000000
        /*08b4*/ 	.short	0x010a
        /*08b6*/ 	.byte	0x05
	.zero		1


	//   ....[125]....
        /*08b8*/ 	.word	0x00002e10
        /*08bc*/ 	.word	0x000000ff
        /*08c0*/ 	.word	0x00000000
        /*08c4*/ 	.short	0x010a
        /*08c6*/ 	.byte	0x05
	.zero		1


	//   ....[126]....
        /*08c8*/ 	.word	0x00002ea0
        /*08cc*/ 	.word	0x000000ff
        /*08d0*/ 	.word	0x00000000
        /*08d4*/ 	.short	0x010a
        /*08d6*/ 	.byte	0x05
	.zero		1


	//   ....[127]....
        /*08d8*/ 	.word	0x00002f30
        /*08dc*/ 	.word	0x000000ff
        /*08e0*/ 	.word	0x00000000
        /*08e4*/ 	.short	0x010a
        /*08e6*/ 	.byte	0x05
	.zero		1


	//   ....[128]....
        /*08e8*/ 	.word	0x00002fc0
        /*08ec*/ 	.word	0x000000ff
        /*08f0*/ 	.word	0x00000000
        /*08f4*/ 	.short	0x010a
        /*08f6*/ 	.byte	0x05
	.zero		1


	//   ....[129]....
        /*08f8*/ 	.word	0x00003050
        /*08fc*/ 	.word	0x000000ff
        /*0900*/ 	.word	0x00000000
        /*0904*/ 	.short	0x010a
        /*0906*/ 	.byte	0x05
	.zero		1


	//   ....[130]....
        /*0908*/ 	.word	0x000030e0
        /*090c*/ 	.word	0x000000ff
        /*0910*/ 	.word	0x00000000
        /*0914*/ 	.short	0x010a
        /*0916*/ 	.byte	0x05
	.zero		1


	//   ....[131]....
        /*0918*/ 	.word	0x00003170
        /*091c*/ 	.word	0x000000ff
        /*0920*/ 	.word	0x00000000
        /*0924*/ 	.short	0x010a
        /*0926*/ 	.byte	0x05
	.zero		1


	//   ....[132]....
        /*0928*/ 	.word	0x00003200
        /*092c*/ 	.word	0x000000ff
        /*0930*/ 	.word	0x00000000
        /*0934*/ 	.short	0x010a
        /*0936*/ 	.byte	0x05
	.zero		1


	//   ....[133]....
        /*0938*/ 	.word	0x00003290
        /*093c*/ 	.word	0x000000ff
        /*0940*/ 	.word	0x00000000
        /*0944*/ 	.short	0x010a
        /*0946*/ 	.byte	0x05
	.zero		1


	//   ....[134]....
        /*0948*/ 	.word	0x00003320
        /*094c*/ 	.word	0x000000ff
        /*0950*/ 	.word	0x00000000
        /*0954*/ 	.short	0x010a
        /*0956*/ 	.byte	0x05
	.zero		1


	//   ....[135]....
        /*0958*/ 	.word	0x000033b0
        /*095c*/ 	.word	0x000000ff
        /*0960*/ 	.word	0x00000000
        /*0964*/ 	.short	0x010a
        /*0966*/ 	.byte	0x05
	.zero		1


	//   ....[136]....
        /*0968*/ 	.word	0x00003440
        /*096c*/ 	.word	0x000000ff
        /*0970*/ 	.word	0x00000000
        /*0974*/ 	.short	0x010a
        /*0976*/ 	.byte	0x05
	.zero		1


	//   ....[137]....
        /*0978*/ 	.word	0x000034d0
        /*097c*/ 	.word	0x000000ff
        /*0980*/ 	.word	0x00000000
        /*0984*/ 	.short	0x010a
        /*0986*/ 	.byte	0x05
	.zero		1


	//   ....[138]....
        /*0988*/ 	.word	0x00003560
        /*098c*/ 	.word	0x000000ff
        /*0990*/ 	.word	0x00000000
        /*0994*/ 	.short	0x010a
        /*0996*/ 	.byte	0x05
	.zero		1


	//   ....[139]....
        /*0998*/ 	.word	0x000035f0
        /*099c*/ 	.word	0x000000ff
        /*09a0*/ 	.word	0x00000000
        /*09a4*/ 	.short	0x010a
        /*09a6*/ 	.byte	0x05
	.zero		1


	//   ....[140]....
        /*09a8*/ 	.word	0x00003680
        /*09ac*/ 	.word	0x000000ff
        /*09b0*/ 	.word	0x00000000
        /*09b4*/ 	.short	0x010a
        /*09b6*/ 	.byte	0x05
	.zero		1


	//   ....[141]....
        /*09b8*/ 	.word	0x00003710
        /*09bc*/ 	.word	0x000000ff
        /*09c0*/ 	.word	0x00000000
        /*09c4*/ 	.short	0x010a
        /*09c6*/ 	.byte	0x05
	.zero		1


	//   ....[142]....
        /*09c8*/ 	.word	0x000037a0
        /*09cc*/ 	.word	0x000000ff
        /*09d0*/ 	.word	0x00000000
        /*09d4*/ 	.short	0x010a
        /*09d6*/ 	.byte	0x05
	.zero		1


	//   ....[143]....
        /*09d8*/ 	.word	0x00003830
        /*09dc*/ 	.word	0x000000ff
        /*09e0*/ 	.word	0x00000000
        /*09e4*/ 	.short	0x010a
        /*09e6*/ 	.byte	0x05
	.zero		1


	//   ....[144]....
        /*09e8*/ 	.word	0x000038c0
        /*09ec*/ 	.word	0x000000ff
        /*09f0*/ 	.word	0x00000000
        /*09f4*/ 	.short	0x010a
        /*09f6*/ 	.byte	0x05
	.zero		1


	//   ....[145]....
        /*09f8*/ 	.word	0x00003950
        /*09fc*/ 	.word	0x000000ff
        /*0a00*/ 	.word	0x00000000
        /*0a04*/ 	.short	0x010a
        /*0a06*/ 	.byte	0x05
	.zero		1


	//   ....[146]....
        /*0a08*/ 	.word	0x000039e0
        /*0a0c*/ 	.word	0x000000ff
        /*0a10*/ 	.word	0x00000000
        /*0a14*/ 	.short	0x010a
        /*0a16*/ 	.byte	0x05
	.zero		1


	//   ....[147]....
        /*0a18*/ 	.word	0x00003a70
        /*0a1c*/ 	.word	0x000000ff
        /*0a20*/ 	.word	0x00000000
        /*0a24*/ 	.short	0x010a
        /*0a26*/ 	.byte	0x05
	.zero		1


	//   ....[148]....
        /*0a28*/ 	.word	0x00003b00
        /*0a2c*/ 	.word	0x000000ff
        /*0a30*/ 	.word	0x00000000
        /*0a34*/ 	.short	0x010a
        /*0a36*/ 	.byte	0x05
	.zero		1


	//   ....[149]....
        /*0a38*/ 	.word	0x00003b90
        /*0a3c*/ 	.word	0x000000ff
        /*0a40*/ 	.word	0x00000000
        /*0a44*/ 	.short	0x010a
        /*0a46*/ 	.byte	0x05
	.zero		1


	//   ....[150]....
        /*0a48*/ 	.word	0x00003c20
        /*0a4c*/ 	.word	0x000000ff
        /*0a50*/ 	.word	0x00000000
        /*0a54*/ 	.short	0x010a
        /*0a56*/ 	.byte	0x05
	.zero		1


	//   ....[151]....
        /*0a58*/ 	.word	0x00003cb0
        /*0a5c*/ 	.word	0x000000ff
        /*0a60*/ 	.word	0x00000000
        /*0a64*/ 	.short	0x010a
        /*0a66*/ 	.byte	0x05
	.zero		1


	//   ....[152]....
        /*0a68*/ 	.word	0x00003d40
        /*0a6c*/ 	.word	0x000000ff
        /*0a70*/ 	.word	0x00000000
        /*0a74*/ 	.short	0x010a
        /*0a76*/ 	.byte	0x05
	.zero		1


	//   ....[153]....
        /*0a78*/ 	.word	0x00003dd0
        /*0a7c*/ 	.word	0x000000ff
        /*0a80*/ 	.word	0x00000000
        /*0a84*/ 	.short	0x010a
        /*0a86*/ 	.byte	0x05
	.zero		1


	//   ....[154]....
        /*0a88*/ 	.word	0x00003e60
        /*0a8c*/ 	.word	0x000000ff
        /*0a90*/ 	.word	0x00000000
        /*0a94*/ 	.short	0x010a
        /*0a96*/ 	.byte	0x05
	.zero		1


	//   ....[155]....
        /*0a98*/ 	.word	0x00003ef0
        /*0a9c*/ 	.word	0x000000ff
        /*0aa0*/ 	.word	0x00000000
        /*0aa4*/ 	.short	0x010a
        /*0aa6*/ 	.byte	0x05
	.zero		1


	//   ....[156]....
        /*0aa8*/ 	.word	0x00003f80
        /*0aac*/ 	.word	0x000000ff
        /*0ab0*/ 	.word	0x00000000
        /*0ab4*/ 	.short	0x010a
        /*0ab6*/ 	.byte	0x05
	.zero		1


	//   ....[157]....
        /*0ab8*/ 	.word	0x00004010
        /*0abc*/ 	.word	0x000000ff
        /*0ac0*/ 	.word	0x00000000
        /*0ac4*/ 	.short	0x010a
        /*0ac6*/ 	.byte	0x05
	.zero		1


	//   ....[158]....
        /*0ac8*/ 	.word	0x000040a0
        /*0acc*/ 	.word	0x000000ff
        /*0ad0*/ 	.word	0x00000000
        /*0ad4*/ 	.short	0x010a
        /*0ad6*/ 	.byte	0x05
	.zero		1


	//   ....[159]....
        /*0ad8*/ 	.word	0x00004130
        /*0adc*/ 	.word	0x000000ff
        /*0ae0*/ 	.word	0x00000000
        /*0ae4*/ 	.short	0x010a
        /*0ae6*/ 	.byte	0x05
	.zero		1


	//   ....[160]....
        /*0ae8*/ 	.word	0x000041c0
        /*0aec*/ 	.word	0x000000ff
        /*0af0*/ 	.word	0x00000000
        /*0af4*/ 	.short	0x010a
        /*0af6*/ 	.byte	0x05
	.zero		1


	//   ....[161]....
        /*0af8*/ 	.word	0x00004250
        /*0afc*/ 	.word	0x000000ff
        /*0b00*/ 	.word	0x00000000
        /*0b04*/ 	.short	0x010a
        /*0b06*/ 	.byte	0x05
	.zero		1


	//   ....[162]....
        /*0b08*/ 	.word	0x000042e0
        /*0b0c*/ 	.word	0x000000ff
        /*0b10*/ 	.word	0x00000000
        /*0b14*/ 	.short	0x010a
        /*0b16*/ 	.byte	0x05
	.zero		1


	//   ....[163]....
        /*0b18*/ 	.word	0x00004370
        /*0b1c*/ 	.word	0x000000ff
        /*0b20*/ 	.word	0x00000000
        /*0b24*/ 	.short	0x010a
        /*0b26*/ 	.byte	0x05
	.zero		1


	//   ....[164]....
        /*0b28*/ 	.word	0x00004410
        /*0b2c*/ 	.word	0x00000000
        /*0b30*/ 	.word	0x00000000
        /*0b34*/ 	.short	0x010a
        /*0b36*/ 	.byte	0xff
	.zero		1


	//   ....[165]....
        /*0b38*/ 	.word	0x00004550
        /*0b3c*/ 	.word	0x00000002
        /*0b40*/ 	.word	0x00000350
        /*0b44*/ 	.short	0x010a
        /*0b46*/ 	.byte	0xff
	.zero		1


	//   ....[166]....
        /*0b48*/ 	.word	0x000045b0
        /*0b4c*/ 	.word	0x00000004
        /*0b50*/ 	.word	0x00000000
        /*0b54*/ 	.short	0x0101
        /*0b56*/ 	.byte	0xff
	.zero		1


	//   ....[167]....
        /*0b58*/ 	.word	0x000045d0
        /*0b5c*/ 	.word	0x000000ff
        /*0b60*/ 	.word	0x00000300
        /*0b64*/ 	.short	0x010a
        /*0b66*/ 	.byte	0x04
	.zero		1


	//   ....[168]....
        /*0b68*/ 	.word	0x000046f0
        /*0b6c*/ 	.word	0x00000002
        /*0b70*/ 	.word	0x000002f0
        /*0b74*/ 	.short	0x010a
        /*0b76*/ 	.byte	0xff
	.zero		1


	//   ....[169]....
        /*0b78*/ 	.word	0x00004800
        /*0b7c*/ 	.word	0x00000002
        /*0b80*/ 	.word	0x00000000
        /*0b84*/ 	.short	0x0101
        /*0b86*/ 	.byte	0xff
	.zero		1


	//   ....[170]....
        /*0b88*/ 	.word	0x00004890
        /*0b8c*/ 	.word	0x000000ff
        /*0b90*/ 	.word	0x00000300
        /*0b94*/ 	.short	0x0106
        /*0b96*/ 	.byte	0x04
	.zero		1


	//   ....[171]....
        /*0b98*/ 	.word	0x000048b0
        /*0b9c*/ 	.word	0x000000ff
        /*0ba0*/ 	.word	0x00000300
        /*0ba4*/ 	.short	0x010a
        /*0ba6*/ 	.byte	0x04
	.zero		1


	//   ....[172]....
        /*0ba8*/ 	.word	0x00004940
        /*0bac*/ 	.word	0x000000ff
        /*0bb0*/ 	.word	0x00000300
        /*0bb4*/ 	.short	0x0106
        /*0bb6*/ 	.byte	0x07
	.zero		1


	//   ....[173]....
        /*0bb8*/ 	.word	0x00004980
        /*0bbc*/ 	.word	0x00000000
        /*0bc0*/ 	.word	0x00000300
        /*0bc4*/ 	.short	0x010a
        /*0bc6*/ 	.byte	0xff
	.zero		1


	//   ....[174]....
        /*0bc8*/ 	.word	0x00004ea0
        /*0bcc*/ 	.word	0x00000000
        /*0bd0*/ 	.word	0x000002f0
        /*0bd4*/ 	.short	0x010a
        /*0bd6*/ 	.byte	0xff
	.zero		1


	//   ....[175]....
        /*0bd8*/ 	.word	0x00004fa0
        /*0bdc*/ 	.word	0x00000003
        /*0be0*/ 	.word	0x00000000
        /*0be4*/ 	.short	0x0101
        /*0be6*/ 	.byte	0xff
	.zero		1


	//   ....[176]....
        /*0be8*/ 	.word	0x00004fb0
        /*0bec*/ 	.word	0x000000ff
        /*0bf0*/ 	.word	0x00000000
        /*0bf4*/ 	.short	0x010a
        /*0bf6*/ 	.byte	0x04
	.zero		1


	//   ....[177]....
        /*0bf8*/ 	.word	0x00005030
        /*0bfc*/ 	.word	0x000000ff
        /*0c00*/ 	.word	0x00000330
        /*0c04*/ 	.short	0x010a
        /*0c06*/ 	.byte	0x17
	.zero		1


	//   ....[178]....
        /*0c08*/ 	.word	0x00005110
        /*0c0c*/ 	.word	0x000000ff
        /*0c10*/ 	.word	0x00000000
        /*0c14*/ 	.short	0x010a
        /*0c16*/ 	.byte	0x05
	.zero		1


	//   ....[179]....
        /*0c18*/ 	.word	0x00005250
        /*0c1c*/ 	.word	0x000000ff
        /*0c20*/ 	.word	0x00000000
        /*0c24*/ 	.short	0x010a
        /*0c26*/ 	.byte	0x04
	.zero		1


	//   ....[180]....
        /*0c28*/ 	.word	0x00005440
        /*0c2c*/ 	.word	0x000000ff
        /*0c30*/ 	.word	0x00000000
        /*0c34*/ 	.short	0x010a
        /*0c36*/ 	.byte	0x04
	.zero		1


	//   ....[181]....
        /*0c38*/ 	.word	0x000054d0
        /*0c3c*/ 	.word	0x000000ff
        /*0c40*/ 	.word	0x00000000
        /*0c44*/ 	.short	0x010a
        /*0c46*/ 	.byte	0x05
	.zero		1


	//   ....[182]....
        /*0c48*/ 	.word	0x00005560
        /*0c4c*/ 	.word	0x000000ff
        /*0c50*/ 	.word	0x00000000
        /*0c54*/ 	.short	0x010a
        /*0c56*/ 	.byte	0x05
	.zero		1


	//   ....[183]....
        /*0c58*/ 	.word	0x000055f0
        /*0c5c*/ 	.word	0x000000ff
        /*0c60*/ 	.word	0x00000000
        /*0c64*/ 	.short	0x010a
        /*0c66*/ 	.byte	0x04
	.zero		1


	//   ....[184]....
        /*0c68*/ 	.word	0x00005ae0
        /*0c6c*/ 	.word	0x00000003
        /*0c70*/ 	.word	0x000002f0
        /*0c74*/ 	.short	0x010a
        /*0c76*/ 	.byte	0xff
	.zero		1


	//   ....[185]....
        /*0c78*/ 	.word	0x00005c50
        /*0c7c*/ 	.word	0x00000000
        /*0c80*/ 	.word	0x00000000
        /*0c84*/ 	.short	0x0101
        /*0c86*/ 	.byte	0xff
	.zero		1


	//   ....[186]....
        /*0c88*/ 	.word	0x00006100
        /*0c8c*/ 	.word	0x000000ff
        /*0c90*/ 	.word	0x000002e8
        /*0c94*/ 	.short	0x010a
        /*0c96*/ 	.byte	0x18
	.zero		1


	//   ....[187]....
        /*0c98*/ 	.word	0x000062d0
        /*0c9c*/ 	.word	0x000000ff
        /*0ca0*/ 	.word	0x000002d0
        /*0ca4*/ 	.short	0x010a
        /*0ca6*/ 	.byte	0x04
	.zero		1


	//   ....[188]....
        /*0ca8*/ 	.word	0x00006530
        /*0cac*/ 	.word	0x000000ff
        /*0cb0*/ 	.word	0x000002c0
        /*0cb4*/ 	.short	0x010b
        /*0cb6*/ 	.byte	0x04
	.zero		1


	//   ....[189]....
        /*0cb8*/ 	.word	0x00006540
        /*0cbc*/ 	.word	0x000000ff
        /*0cc0*/ 	.word	0x00000000
        /*0cc4*/ 	.short	0x0101
        /*0cc6*/ 	.byte	0x05
	.zero		1


	//   ....[190]....
        /*0cc8*/ 	.word	0x00006590
        /*0ccc*/ 	.word	0x000000ff
        /*0cd0*/ 	.word	0x00000000
        /*0cd4*/ 	.short	0x010a
        /*0cd6*/ 	.byte	0x04
	.zero		1


	//   ....[191]....
        /*0cd8*/ 	.word	0x00006630
        /*0cdc*/ 	.word	0x00000000
        /*0ce0*/ 	.word	0x00000000
        /*0ce4*/ 	.short	0x010a
        /*0ce6*/ 	.byte	0xff
	.zero		1


	//   ....[192]....
        /*0ce8*/ 	.word	0x00006960
        /*0cec*/ 	.word	0x00000008
        /*0cf0*/ 	.word	0x000002f0
        /*0cf4*/ 	.short	0x010a
        /*0cf6*/ 	.byte	0xff
	.zero		1


	//   ....[193]....
        /*0cf8*/ 	.word	0x00006ae0
        /*0cfc*/ 	.word	0x00000000
        /*0d00*/ 	.word	0x00000000
        /*0d04*/ 	.short	0x0101
        /*0d06*/ 	.byte	0xff
	.zero		1


	//   ....[194]....
        /*0d08*/ 	.word	0x00007550
        /*0d0c*/ 	.word	0x00000000
        /*0d10*/ 	.word	0x000002c0
        /*0d14*/ 	.short	0x010a
        /*0d16*/ 	.byte	0xff
	.zero		1


	//   ....[195]....
        /*0d18*/ 	.word	0x00007580
        /*0d1c*/ 	.word	0x00000024
        /*0d20*/ 	.word	0x00000310
        /*0d24*/ 	.short	0x010a
        /*0d26*/ 	.byte	0xff
	.zero		1


	//   ....[196]....
        /*0d28*/ 	.word	0x000076a0
        /*0d2c*/ 	.word	0x00000000
        /*0d30*/ 	.word	0x000002c0
        /*0d34*/ 	.short	0x010a
        /*0d36*/ 	.byte	0xff
	.zero		1


	//   ....[197]....
        /*0d38*/ 	.word	0x00007750
        /*0d3c*/ 	.word	0x00000024
        /*0d40*/ 	.word	0x00000310
        /*0d44*/ 	.short	0x010a
        /*0d46*/ 	.byte	0xff
	.zero		1


	//   ....[198]....
        /*0d48*/ 	.word	0x00007ae0
        /*0d4c*/ 	.word	0x000000ff
        /*0d50*/ 	.word	0x00000000
        /*0d54*/ 	.short	0x0101
        /*0d56*/ 	.byte	0x04
	.zero		1


	//   ....[199]....
        /*0d58*/ 	.word	0x00007d30
        /*0d5c*/ 	.word	0x00000002
        /*0d60*/ 	.word	0x00000000
        /*0d64*/ 	.short	0x0101
        /*0d66*/ 	.byte	0xff
	.zero		1


	//   ....[200]....
        /*0d68*/ 	.word	0x00007fd0
        /*0d6c*/ 	.word	0x00000000
        /*0d70*/ 	.word	0x00000360
        /*0d74*/ 	.short	0x010a
        /*0d76*/ 	.byte	0xff
	.zero		1


	//   ....[201]....
        /*0d78*/ 	.word	0x00008030
        /*0d7c*/ 	.word	0x00000000
        /*0d80*/ 	.word	0x00000160
        /*0d84*/ 	.short	0x010a
        /*0d86*/ 	.byte	0xff
	.zero		1


	//   ....[202]....
        /*0d88*/ 	.word	0x00008090
        /*0d8c*/ 	.word	0x00000000
        /*0d90*/ 	.word	0x00000160
        /*0d94*/ 	.short	0x010a
        /*0d96*/ 	.byte	0xff
	.zero		1


	//   ....[203]....
        /*0d98*/ 	.word	0x000080e0
        /*0d9c*/ 	.word	0x00000003
        /*0da0*/ 	.word	0x000002f0
        /*0da4*/ 	.short	0x010a
        /*0da6*/ 	.byte	0xff
	.zero		1


	//   ....[204]....
        /*0da8*/ 	.word	0x00008140
        /*0dac*/ 	.word	0x00000000
        /*0db0*/ 	.word	0x00000000
        /*0db4*/ 	.short	0x010a
        /*0db6*/ 	.byte	0xff
	.zero		1


	//   ....[205]....
        /*0db8*/ 	.word	0x000081a0
        /*0dbc*/ 	.word	0x00000000
        /*0dc0*/ 	.word	0x00000000
        /*0dc4*/ 	.short	0x010a
        /*0dc6*/ 	.byte	0xff
	.zero		1


	//   ....[206]....
        /*0dc8*/ 	.word	0x00008200
        /*0dcc*/ 	.word	0x00000000
        /*0dd0*/ 	.word	0x00000000
        /*0dd4*/ 	.short	0x010a
        /*0dd6*/ 	.byte	0xff
	.zero		1


	//   ....[207]....
        /*0dd8*/ 	.word	0x00008260
        /*0ddc*/ 	.word	0x00000000
        /*0de0*/ 	.word	0x00000000
        /*0de4*/ 	.short	0x010a
        /*0de6*/ 	.byte	0xff
	.zero		1


	//   ....[208]....
        /*0de8*/ 	.word	0x000082c0
        /*0dec*/ 	.word	0x00000000
        /*0df0*/ 	.word	0x00000000
        /*0df4*/ 	.short	0x010a
        /*0df6*/ 	.byte	0xff
	.zero		1


	//   ....[209]....
        /*0df8*/ 	.word	0x00008320
        /*0dfc*/ 	.word	0x00000000
        /*0e00*/ 	.word	0x00000000
        /*0e04*/ 	.short	0x010a
        /*0e06*/ 	.byte	0xff
	.zero		1


	//   ....[210]....
        /*0e08*/ 	.word	0x00008380
        /*0e0c*/ 	.word	0x00000000
        /*0e10*/ 	.word	0x00000000
        /*0e14*/ 	.short	0x010a
        /*0e16*/ 	.byte	0xff
	.zero		1


	//   ....[211]....
        /*0e18*/ 	.word	0x000083e0
        /*0e1c*/ 	.word	0x00000000
        /*0e20*/ 	.word	0x00000000
        /*0e24*/ 	.short	0x010a
        /*0e26*/ 	.byte	0xff
	.zero		1


	//   ....[212]....
        /*0e28*/ 	.word	0x00008440
        /*0e2c*/ 	.word	0x00000000
        /*0e30*/ 	.word	0x00000000
        /*0e34*/ 	.short	0x010a
        /*0e36*/ 	.byte	0xff
	.zero		1


	//   ....[213]....
        /*0e38*/ 	.word	0x000084a0
        /*0e3c*/ 	.word	0x00000000
        /*0e40*/ 	.word	0x00000000
        /*0e44*/ 	.short	0x010a
        /*0e46*/ 	.byte	0xff
	.zero		1


	//   ....[214]....
        /*0e48*/ 	.word	0x00008500
        /*0e4c*/ 	.word	0x00000000
        /*0e50*/ 	.word	0x00000000
        /*0e54*/ 	.short	0x010a
        /*0e56*/ 	.byte	0xff
	.zero		1


	//   ....[215]....
        /*0e58*/ 	.word	0x00008560
        /*0e5c*/ 	.word	0x00000000
        /*0e60*/ 	.word	0x00000000
        /*0e64*/ 	.short	0x010a
        /*0e66*/ 	.byte	0xff
	.zero		1


	//   ....[216]....
        /*0e68*/ 	.word	0x000085c0
        /*0e6c*/ 	.word	0x00000000
        /*0e70*/ 	.word	0x00000000
        /*0e74*/ 	.short	0x010a
        /*0e76*/ 	.byte	0xff
	.zero		1


	//   ....[217]....
        /*0e78*/ 	.word	0x00008620
        /*0e7c*/ 	.word	0x00000000
        /*0e80*/ 	.word	0x00000000
        /*0e84*/ 	.short	0x010a
        /*0e86*/ 	.byte	0xff
	.zero		1


	//   ....[218]....
        /*0e88*/ 	.word	0x00008680
        /*0e8c*/ 	.word	0x00000000
        /*0e90*/ 	.word	0x00000000
        /*0e94*/ 	.short	0x010a
        /*0e96*/ 	.byte	0xff
	.zero		1


	//   ....[219]....
        /*0e98*/ 	.word	0x000086e0
        /*0e9c*/ 	.word	0x00000000
        /*0ea0*/ 	.word	0x00000000
        /*0ea4*/ 	.short	0x010a
        /*0ea6*/ 	.byte	0xff
	.zero		1


	//   ....[220]....
        /*0ea8*/ 	.word	0x00008740
        /*0eac*/ 	.word	0x00000000
        /*0eb0*/ 	.word	0x00000000
        /*0eb4*/ 	.short	0x010a
        /*0eb6*/ 	.byte	0xff
	.zero		1


	//   ....[221]....
        /*0eb8*/ 	.word	0x000087a0
        /*0ebc*/ 	.word	0x00000000
        /*0ec0*/ 	.word	0x00000000
        /*0ec4*/ 	.short	0x010a
        /*0ec6*/ 	.byte	0xff
	.zero		1


	//   ....[222]....
        /*0ec8*/ 	.word	0x00008800
        /*0ecc*/ 	.word	0x00000000
        /*0ed0*/ 	.word	0x00000000
        /*0ed4*/ 	.short	0x010a
        /*0ed6*/ 	.byte	0xff
	.zero		1


	//   ....[223]....
        /*0ed8*/ 	.word	0x00008860
        /*0edc*/ 	.word	0x00000000
        /*0ee0*/ 	.word	0x00000000
        /*0ee4*/ 	.short	0x010a
        /*0ee6*/ 	.byte	0xff
	.zero		1


	//   ....[224]....
        /*0ee8*/ 	.word	0x000088c0
        /*0eec*/ 	.word	0x00000000
        /*0ef0*/ 	.word	0x00000000
        /*0ef4*/ 	.short	0x010a
        /*0ef6*/ 	.byte	0xff
	.zero		1


	//   ....[225]....
        /*0ef8*/ 	.word	0x00008920
        /*0efc*/ 	.word	0x00000000
        /*0f00*/ 	.word	0x00000000
        /*0f04*/ 	.short	0x010a
        /*0f06*/ 	.byte	0xff
	.zero		1


	//   ....[226]....
        /*0f08*/ 	.word	0x00008980
        /*0f0c*/ 	.word	0x00000000
        /*0f10*/ 	.word	0x00000000
        /*0f14*/ 	.short	0x010a
        /*0f16*/ 	.byte	0xff
	.zero		1


	//   ....[227]....
        /*0f18*/ 	.word	0x000089e0
        /*0f1c*/ 	.word	0x00000000
        /*0f20*/ 	.word	0x00000000
        /*0f24*/ 	.short	0x010a
        /*0f26*/ 	.byte	0xff
	.zero		1


	//   ....[228]....
        /*0f28*/ 	.word	0x00008a40
        /*0f2c*/ 	.word	0x00000000
        /*0f30*/ 	.word	0x00000000
        /*0f34*/ 	.short	0x010a
        /*0f36*/ 	.byte	0xff
	.zero		1


	//   ....[229]....
        /*0f38*/ 	.word	0x00008aa0
        /*0f3c*/ 	.word	0x00000000
        /*0f40*/ 	.word	0x00000000
        /*0f44*/ 	.short	0x010a
        /*0f46*/ 	.byte	0xff
	.zero		1


	//   ....[230]....
        /*0f48*/ 	.word	0x00008b00
        /*0f4c*/ 	.word	0x00000000
        /*0f50*/ 	.word	0x00000000
        /*0f54*/ 	.short	0x010a
        /*0f56*/ 	.byte	0xff
	.zero		1


	//   ....[231]....
        /*0f58*/ 	.word	0x00008b60
        /*0f5c*/ 	.word	0x00000000
        /*0f60*/ 	.word	0x00000000
        /*0f64*/ 	.short	0x010a
        /*0f66*/ 	.byte	0xff
	.zero		1


	//   ....[232]....
        /*0f68*/ 	.word	0x00008bc0
        /*0f6c*/ 	.word	0x00000000
        /*0f70*/ 	.word	0x00000000
        /*0f74*/ 	.short	0x010a
        /*0f76*/ 	.byte	0xff
	.zero		1


	//   ....[233]....
        /*0f78*/ 	.word	0x00008c20
        /*0f7c*/ 	.word	0x00000000
        /*0f80*/ 	.word	0x00000000
        /*0f84*/ 	.short	0x010a
        /*0f86*/ 	.byte	0xff
	.zero		1


	//   ....[234]....
        /*0f88*/ 	.word	0x00008c80
        /*0f8c*/ 	.word	0x00000000
        /*0f90*/ 	.word	0x00000000
        /*0f94*/ 	.short	0x010a
        /*0f96*/ 	.byte	0xff
	.zero		1


	//   ....[235]....
        /*0f98*/ 	.word	0x00008ce0
        /*0f9c*/ 	.word	0x00000000
        /*0fa0*/ 	.word	0x00000000
        /*0fa4*/ 	.short	0x010a
        /*0fa6*/ 	.byte	0xff
	.zero		1


	//   ....[236]....
        /*0fa8*/ 	.word	0x00008d40
        /*0fac*/ 	.word	0x00000000
        /*0fb0*/ 	.word	0x00000000
        /*0fb4*/ 	.short	0x010a
        /*0fb6*/ 	.byte	0xff
	.zero		1


	//   ....[237]....
        /*0fb8*/ 	.word	0x00008da0
        /*0fbc*/ 	.word	0x00000000
        /*0fc0*/ 	.word	0x00000000
        /*0fc4*/ 	.short	0x010a
        /*0fc6*/ 	.byte	0xff
	.zero		1


	//   ....[238]....
        /*0fc8*/ 	.word	0x00008e00
        /*0fcc*/ 	.word	0x00000000
        /*0fd0*/ 	.word	0x00000000
        /*0fd4*/ 	.short	0x010a
        /*0fd6*/ 	.byte	0xff
	.zero		1


	//   ....[239]....
        /*0fd8*/ 	.word	0x00008e60
        /*0fdc*/ 	.word	0x00000000
        /*0fe0*/ 	.word	0x00000000
        /*0fe4*/ 	.short	0x010a
        /*0fe6*/ 	.byte	0xff
	.zero		1


	//   ....[240]....
        /*0fe8*/ 	.word	0x00008ec0
        /*0fec*/ 	.word	0x00000000
        /*0ff0*/ 	.word	0x00000000
        /*0ff4*/ 	.short	0x010a
        /*0ff6*/ 	.byte	0xff
	.zero		1


	//   ....[241]....
        /*0ff8*/ 	.word	0x00008f20
        /*0ffc*/ 	.word	0x00000000
        /*1000*/ 	.word	0x00000000
        /*1004*/ 	.short	0x010a
        /*1006*/ 	.byte	0xff
	.zero		1


	//   ....[242]....
        /*1008*/ 	.word	0x00008f80
        /*100c*/ 	.word	0x00000000
        /*1010*/ 	.word	0x00000000
        /*1014*/ 	.short	0x010a
        /*1016*/ 	.byte	0xff
	.zero		1


	//   ....[243]....
        /*1018*/ 	.word	0x00008fe0
        /*101c*/ 	.word	0x00000000
        /*1020*/ 	.word	0x00000000
        /*1024*/ 	.short	0x010a
        /*1026*/ 	.byte	0xff
	.zero		1


	//   ....[244]....
        /*1028*/ 	.word	0x00009040
        /*102c*/ 	.word	0x00000000
        /*1030*/ 	.word	0x00000000
        /*1034*/ 	.short	0x010a
        /*1036*/ 	.byte	0xff
	.zero		1


	//   ....[245]....
        /*1038*/ 	.word	0x000090a0
        /*103c*/ 	.word	0x00000000
        /*1040*/ 	.word	0x00000000
        /*1044*/ 	.short	0x010a
        /*1046*/ 	.byte	0xff
	.zero		1


	//   ....[246]....
        /*1048*/ 	.word	0x00009100
        /*104c*/ 	.word	0x00000000
        /*1050*/ 	.word	0x00000000
        /*1054*/ 	.short	0x010a
        /*1056*/ 	.byte	0xff
	.zero		1


	//   ....[247]....
        /*1058*/ 	.word	0x00009150
        /*105c*/ 	.word	0x00000002
        /*1060*/ 	.word	0x00000350
        /*1064*/ 	.short	0x010a
        /*1066*/ 	.byte	0xff
	.zero		1


	//   ....[248]....
        /*1068*/ 	.word	0x000091b0
        /*106c*/ 	.word	0x00000002
        /*1070*/ 	.word	0x00000300
        /*1074*/ 	.short	0x010a
        /*1076*/ 	.byte	0xff
	.zero		1


	//   ....[249]....
        /*1078*/ 	.word	0x00009200
        /*107c*/ 	.word	0x00000002
        /*1080*/ 	.word	0x000002f0
        /*1084*/ 	.short	0x010a
        /*1086*/ 	.byte	0xff
	.zero		1


	//   ....[250]....
        /*1088*/ 	.word	0x00009260
        /*108c*/ 	.word	0x00000000
        /*1090*/ 	.word	0x00000300
        /*1094*/ 	.short	0x010a
        /*1096*/ 	.byte	0xff
	.zero		1


	//   ....[251]....
        /*1098*/ 	.word	0x000092b0
        /*109c*/ 	.word	0x00000000
        /*10a0*/ 	.word	0x000002f0
        /*10a4*/ 	.short	0x010a
        /*10a6*/ 	.byte	0xff
	.zero		1


	//   ....[252]....
        /*10a8*/ 	.word	0x00009310
        /*10ac*/ 	.word	0x00000003
        /*10b0*/ 	.word	0x00000330
        /*10b4*/ 	.short	0x010a
        /*10b6*/ 	.byte	0xff
	.zero		1


	//   ....[253]....
        /*10b8*/ 	.word	0x00009370
        /*10bc*/ 	.word	0x00000000
        /*10c0*/ 	.word	0x00000000
        /*10c4*/ 	.short	0x010a
        /*10c6*/ 	.byte	0xff
	.zero		1


	//   ....[254]....
        /*10c8*/ 	.word	0x000093d0
        /*10cc*/ 	.word	0x00000000
        /*10d0*/ 	.word	0x00000000
        /*10d4*/ 	.short	0x010a
        /*10d6*/ 	.byte	0xff
	.zero		1


	//   ....[255]....
        /*10d8*/ 	.word	0x00009430
        /*10dc*/ 	.word	0x00000000
        /*10e0*/ 	.word	0x00000000
        /*10e4*/ 	.short	0x010a
        /*10e6*/ 	.byte	0xff
	.zero		1


	//   ....[0]....
        /*10e8*/ 	.word	0x00009490
        /*10ec*/ 	.word	0x00000000
        /*10f0*/ 	.word	0x00000000
        /*10f4*/ 	.short	0x010a
        /*10f6*/ 	.byte	0xff
	.zero		1


	//   ....[1]....
        /*10f8*/ 	.word	0x000094f0
        /*10fc*/ 	.word	0x00000000
        /*1100*/ 	.word	0x00000000
        /*1104*/ 	.short	0x010a
        /*1106*/ 	.byte	0xff
	.zero		1


	//   ....[2]....
        /*1108*/ 	.word	0x00009540
        /*110c*/ 	.word	0x00000003
        /*1110*/ 	.word	0x000002f0
        /*1114*/ 	.short	0x010a
        /*1116*/ 	.byte	0xff
	.zero		1


	//   ....[3]....
        /*1118*/ 	.word	0x000095a0
        /*111c*/ 	.word	0x00000000
        /*1120*/ 	.word	0x000002e8
        /*1124*/ 	.short	0x010a
        /*1126*/ 	.byte	0xff
	.zero		1


	//   ....[4]....
        /*1128*/ 	.word	0x00009600
        /*112c*/ 	.word	0x00000003
        /*1130*/ 	.word	0x000002d0
        /*1134*/ 	.short	0x010a
        /*1136*/ 	.byte	0xff
	.zero		1


	//   ....[5]....
        /*1138*/ 	.word	0x00009660
        /*113c*/ 	.word	0x00000000
        /*1140*/ 	.word	0x00000000
        /*1144*/ 	.short	0x010a
        /*1146*/ 	.byte	0xff
	.zero		1


	//   ....[6]....
        /*1148*/ 	.word	0x000096b0
        /*114c*/ 	.word	0x00000008
        /*1150*/ 	.word	0x000002f0
        /*1154*/ 	.short	0x010a
        /*1156*/ 	.byte	0xff
	.zero		1


	//   ....[7]....
        /*1158*/ 	.word	0x00009700
        /*115c*/ 	.word	0x00000000
        /*1160*/ 	.word	0x000002c0
        /*1164*/ 	.short	0x010a
        /*1166*/ 	.byte	0xff
	.zero		1


	//   ....[8]....
        /*1168*/ 	.word	0x00009750
        /*116c*/ 	.word	0x00000024
        /*1170*/ 	.word	0x00000310
        /*1174*/ 	.short	0x010a
        /*1176*/ 	.byte	0xff
	.zero		1


	//----- nvinfo : EIATTR_NUM_MBARRIERS
	.align		4
.L_47:
        /*1178*/ 	.byte	0x03, 0x38
        /*117a*/ 	.short	0x006e


	//----- nvinfo : EIATTR_EXIT_INSTR_OFFSETS
	.align		4
        /*117c*/ 	.byte	0x04, 0x1c
        /*117e*/ 	.short	(.L_49 - .L_48)


	//   ....[0]....
.L_48:
        /*1180*/ 	.word	0x00004440


	//   ....[1]....
        /*1184*/ 	.word	0x00004950


	//   ....[2]....
        /*1188*/ 	.word	0x000049b0


	//   ....[3]....
        /*118c*/ 	.word	0x00005850


	//   ....[4]....
        /*1190*/ 	.word	0x00006660


	//   ....[5]....
        /*1194*/ 	.word	0x000066a0


	//   ....[6]....
        /*1198*/ 	.word	0x00007ee0


	//   ....[7]....
        /*119c*/ 	.word	0x00007f60


	//   ....[8]....
        /*11a0*/ 	.word	0x00007f90


	//   ....[9]....
        /*11a4*/ 	.word	0x00007fc0


	//----- nvinfo : EIATTR_MAX_THREADS
	.align		4
.L_49:
        /*11a8*/ 	.byte	0x04, 0x05
        /*11aa*/ 	.short	(.L_51 - .L_50)
.L_50:
        /*11ac*/ 	.word	0x00000100
        /*11b0*/ 	.word	0x00000001
        /*11b4*/ 	.word	0x00000001


	//----- nvinfo : EIATTR_CRS_STACK_SIZE
	.align		4
.L_51:
        /*11b8*/ 	.byte	0x04, 0x1e
        /*11ba*/ 	.short	(.L_53 - .L_52)
.L_52:
        /*11bc*/ 	.word	0x00000000


	//----- nvinfo : EIATTR_CBANK_PARAM_SIZE
	.align		4
.L_53:
        /*11c0*/ 	.byte	0x03, 0x19
        /*11c2*/ 	.short	0x0800


	//----- nvinfo : EIATTR_PARAM_CBANK
	.align		4
        /*11c4*/ 	.byte	0x04, 0x0a
        /*11c6*/ 	.short	(.L_55 - .L_54)
	.align		4
.L_54:
        /*11c8*/ 	.word	index@(.nv.constant0._ZN7cutlass13device_kernelINS_4gemm6kernel13GemmUniversalIN4cute5tupleIJiiiiEEENS1_10collective13CollectiveMmaINS1_35MainloopSm100TmaUmmaWarpSpecializedILi44ELi2ELi4ENS5_IJNS4_1CILi2EEENSA_ILi1EEESC_EEEEENS5_IJNSA_ILi64EEENSA_ILi16EEENSA_ILi32EEEEEENS_6half_tENS5_IJlSC_lEEESJ_SK_NS4_8TiledMMAINS4_8MMA_AtomIJNS4_20SM100_MMA_F16BF16_SSISJ_SJ_fLi64ELi16ELNS4_4UMMA5MajorE0ELSP_0ELNSO_7ScaleInE0ELSQ_0EEEEEENS4_6LayoutINS5_IJSC_SC_SC_EEENS5_IJNSA_ILi0EEESV_SV_EEEEENS5_IJNS4_10UnderscoreESY_SY_EEEEENS4_13SM90_TMA_LOADENS4_14ComposedLayoutINS4_7SwizzleILi2ELi4ELi3EEENS4_18smem_ptr_flag_bitsILi16EEENST_INS5_IJNSA_ILi8EEESH_EEENS5_IJSH_SC_EEEEEEEvNS4_8identityENS4_23SM90_TMA_LOAD_MULTICASTES1B_vS1C_EENS_8epilogue10collective18CollectiveEpilogueINS1F_23Sm100TmaWarpSpecializedILi2ELi1ELi8ELb1ELb0EEEJSI_NS5_IJNST_ISF_SC_EENST_ISG_SC_EEEEESJ_SK_SJ_SK_NS1F_6fusion15FusionCallbacksIS1J_NS1N_17LinearCombinationISJ_fSJ_fLNS_15FloatRoundStyleE2EEESI_S1M_JEEENS4_5SM1004TMEM4LOAD26SM100_TMEM_LOAD_16dp256b2xES11_NS12_INS13_ILi1ELi4ELi3EEES16_NST_INS5_IJS17_SG_EEENS5_IJSG_SC_EEEEEEENS4_17SM75_U32x4_LDSM_NENS4_14SM90_TMA_STOREES21_NS4_17SM90_U32x4_STSM_NENS4_39AutoVectorizingCopyWithAssumedAlignmentILi128EEEEEEvvEEEEvNT_6ParamsE)
        /*11cc*/ 	.short	0x0380
        /*11ce*/ 	.short	0x0800


	//----- nvinfo : EIATTR_SW_WAR
	.align		4
.L_55:
        /*11d0*/ 	.byte	0x04, 0x36
        /*11d2*/ 	.short	(.L_57 - .L_56)
.L_56:
        /*11d4*/ 	.word	0x00000008
.L_57:


//--------------------- .nv.callgraph             --------------------------
	.section	.nv.callgraph,"",@"SHT_CUDA_CALLGRAPH"
	.align	4
	.sectionentsize	8
	.align		4
        /*0000*/ 	.word	0x00000000
	.align		4
        /*0004*/ 	.word	0xffffffff
	.align		4
        /*0008*/ 	.word	index@(_ZN7cutlass13device_kernelINS_4gemm6kernel13GemmUniversalIN4cute5tupleIJiiiiEEENS1_10collective13CollectiveMmaINS1_35MainloopSm100TmaUmmaWarpSpecializedILi44ELi2ELi4ENS5_IJNS4_1CILi2EEENSA_ILi1EEESC_EEEEENS5_IJNSA_ILi64EEENSA_ILi16EEENSA_ILi32EEEEEENS_6half_tENS5_IJlSC_lEEESJ_SK_NS4_8TiledMMAINS4_8MMA_AtomIJNS4_20SM100_MMA_F16BF16_SSISJ_SJ_fLi64ELi16ELNS4_4UMMA5MajorE0ELSP_0ELNSO_7ScaleInE0ELSQ_0EEEEEENS4_6LayoutINS5_IJSC_SC_SC_EEENS5_IJNSA_ILi0EEESV_SV_EEEEENS5_IJNS4_10UnderscoreESY_SY_EEEEENS4_13SM90_TMA_LOADENS4_14ComposedLayoutINS4_7SwizzleILi2ELi4ELi3EEENS4_18smem_ptr_flag_bitsILi16EEENST_INS5_IJNSA_ILi8EEESH_EEENS5_IJSH_SC_EEEEEEEvNS4_8identityENS4_23SM90_TMA_LOAD_MULTICASTES1B_vS1C_EENS_8epilogue10collective18CollectiveEpilogueINS1F_23Sm100TmaWarpSpecializedILi2ELi1ELi8ELb1ELb0EEEJSI_NS5_IJNST_ISF_SC_EENST_ISG_SC_EEEEESJ_SK_SJ_SK_NS1F_6fusion15FusionCallbacksIS1J_NS1N_17LinearCombinationISJ_fSJ_fLNS_15FloatRoundStyleE2EEESI_S1M_JEEENS4_5SM1004TMEM4LOAD26SM100_TMEM_LOAD_16dp256b2xES11_NS12_INS13_ILi1ELi4ELi3EEES16_NST_INS5_IJS17_SG_EEENS5_IJSG_SC_EEEEEEENS4_17SM75_U32x4_LDSM_NENS4_14SM90_TMA_STOREES21_NS4_17SM90_U32x4_STSM_NENS4_39AutoVectorizingCopyWithAssumedAlignmentILi128EEEEEEvvEEEEvNT_6ParamsE)
	.align		4
        /*000c*/ 	.word	index@(__assertfail)
	.align		4
        /*0010*/ 	.word	0x00000000
	.align		4
        /*0014*/ 	.word	0xfffffffe
	.align		4
        /*0018*/ 	.word	0x00000000
	.align		4
        /*001c*/ 	.word	0xfffffffd
	.align		4
        /*0020*/ 	.word	0x00000000
	.align		4
        /*0024*/ 	.word	0xfffffffc


//--------------------- .nv.constant4             --------------------------
	.section	.nv.constant4,"a",@progbits
	.align	8
	.align		8
.nv.constant4:
        /*0000*/ 	.dword	__assertfail
	.align		8
        /*0008*/ 	.dword	__unnamed_1
	.align		8
        /*0010*/ 	.dword	__unnamed_2
	.align		8
        /*0018*/ 	.dword	_ZN40_INTERNAL_6f0f46b5_4_k_cu_811a6eeb_121034cuda3std3__45__cpo5beginE
	.align		8
        /*0020*/ 	.dword	_ZN40_INTERNAL_6f0f46b5_4_k_cu_811a6eeb_121034cuda3std3__45__cpo3endE
	.align		8
        /*0028*/ 	.dword	_ZN40_INTERNAL_6f0f46b5_4_k_cu_811a6eeb_121034cuda3std3__45__cpo6cbeginE
	.align		8
        /*0030*/ 	.dword	_ZN40_INTERNAL_6f0f46b5_4_k_cu_811a6eeb_121034cuda3std3__45__cpo4cendE
	.align		8
        /*0038*/ 	.dword	_ZN40_INTERNAL_6f0f46b5_4_k_cu_811a6eeb_121034cuda3std3__442_GLOBAL__N__6f0f46b5_4_k_cu_811a6eeb_121036ignoreE
	.align		8
        /*0040*/ 	.dword	_ZN40_INTERNAL_6f0f46b5_4_k_cu_811a6eeb_121034cuda3std3__419piecewise_constructE
	.align		8
        /*0048*/ 	.dword	_ZN40_INTERNAL_6f0f46b5_4_k_cu_811a6eeb_121034cuda3std3__48in_placeE
	.align		8
        /*0050*/ 	.dword	_ZN40_INTERNAL_6f0f46b5_4_k_cu_811a6eeb_121034cuda3std6ranges3__45__cpo4swapE
	.align		8
        /*0058*/ 	.dword	_ZN40_INTERNAL_6f0f46b5_4_k_cu_811a6eeb_121034cuda3std6ranges3__45__cpo9iter_moveE
	.align		8
        /*0060*/ 	.dword	_ZN40_INTERNAL_6f0f46b5_4_k_cu_811a6eeb_121034cute7productE
	.align		8
        /*0068*/ 	.dword	_ZN40_INTERNAL_6f0f46b5_4_k_cu_811a6eeb_121034cute1_E
	.align		8
        /*0070*/ 	.dword	$str$25
	.align		8
        /*0078*/ 	.dword	$str$26
	.align		8
        /*0080*/ 	.dword	$str$27
	.align		8
        /*0088*/ 	.dword	$str$28


//--------------------- .text._ZN7cutlass13device_kernelINS_4gemm6kernel13GemmUniversalIN4cute5tupleIJiiiiEEENS1_10collective13CollectiveMmaINS1_35MainloopSm100TmaUmmaWarpSpecializedILi44ELi2ELi4ENS5_IJNS4_1CILi2EEENSA_ILi1EEESC_EEEEENS5_IJNSA_ILi64EEENSA_ILi16EEENSA_ILi32EEEEEENS_6half_tENS5_IJlSC_lEEESJ_SK_NS4_8TiledMMAINS4_8MMA_AtomIJNS4_20SM100_MMA_F16BF16_SSISJ_SJ_fLi64ELi16ELNS4_4UMMA5MajorE0ELSP_0ELNSO_7ScaleInE0ELSQ_0EEEEEENS4_6LayoutINS5_IJSC_SC_SC_EEENS5_IJNSA_ILi0EEESV_SV_EEEEENS5_IJNS4_10UnderscoreESY_SY_EEEEENS4_13SM90_TMA_LOADENS4_14ComposedLayoutINS4_7SwizzleILi2ELi4ELi3EEENS4_18smem_ptr_flag_bitsILi16EEENST_INS5_IJNSA_ILi8EEESH_EEENS5_IJSH_SC_EEEEEEEvNS4_8identityENS4_23SM90_TMA_LOAD_MULTICASTES1B_vS1C_EENS_8epilogue10collective18CollectiveEpilogueINS1F_23Sm100TmaWarpSpecializedILi2ELi1ELi8ELb1ELb0EEEJSI_NS5_IJNST_ISF_SC_EENST_ISG_SC_EEEEESJ_SK_SJ_SK_NS1F_6fusion15FusionCallbacksIS1J_NS1N_17LinearCombinationISJ_fSJ_fLNS_15FloatRoundStyleE2EEESI_S1M_JEEENS4_5SM1004TMEM4LOAD26SM100_TMEM_LOAD_16dp256b2xES11_NS12_INS13_ILi1ELi4ELi3EEES16_NST_INS5_IJS17_SG_EEENS5_IJSG_SC_EEEEEEENS4_17SM75_U32x4_LDSM_NENS4_14SM90_TMA_STOREES21_NS4_17SM90_U32x4_STSM_NENS4_39AutoVectorizingCopyWithAssumedAlignmentILi128EEEEEEvvEEEEvNT_6ParamsE --------------------------
	.section	.text._ZN7cutlass13device_kernelINS_4gemm6kernel13GemmUniversalIN4cute5tupleIJiiiiEEENS1_10collective13CollectiveMmaINS1_35MainloopSm100TmaUmmaWarpSpecializedILi44ELi2ELi4ENS5_IJNS4_1CILi2EEENSA_ILi1EEESC_EEEEENS5_IJNSA_ILi64EEENSA_ILi16EEENSA_ILi32EEEEEENS_6half_tENS5_IJlSC_lEEESJ_SK_NS4_8TiledMMAINS4_8MMA_AtomIJNS4_20SM100_MMA_F16BF16_SSISJ_SJ_fLi64ELi16ELNS4_4UMMA5MajorE0ELSP_0ELNSO_7ScaleInE0ELSQ_0EEEEEENS4_6LayoutINS5_IJSC_SC_SC_EEENS5_IJNSA_ILi0EEESV_SV_EEEEENS5_IJNS4_10UnderscoreESY_SY_EEEEENS4_13SM90_TMA_LOADENS4_14ComposedLayoutINS4_7SwizzleILi2ELi4ELi3EEENS4_18smem_ptr_flag_bitsILi16EEENST_INS5_IJNSA_ILi8EEESH_EEENS5_IJSH_SC_EEEEEEEvNS4_8identityENS4_23SM90_TMA_LOAD_MULTICASTES1B_vS1C_EENS_8epilogue10collective18CollectiveEpilogueINS1F_23Sm100TmaWarpSpecializedILi2ELi1ELi8ELb1ELb0EEEJSI_NS5_IJNST_ISF_SC_EENST_ISG_SC_EEEEESJ_SK_SJ_SK_NS1F_6fusion15FusionCallbacksIS1J_NS1N_17LinearCombinationISJ_fSJ_fLNS_15FloatRoundStyleE2EEESI_S1M_JEEENS4_5SM1004TMEM4LOAD26SM100_TMEM_LOAD_16dp256b2xES11_NS12_INS13_ILi1ELi4ELi3EEES16_NST_INS5_IJS17_SG_EEENS5_IJSG_SC_EEEEEEENS4_17SM75_U32x4_LDSM_NENS4_14SM90_TMA_STOREES21_NS4_17SM90_U32x4_STSM_NENS4_39AutoVectorizingCopyWithAssumedAlignmentILi128EEEEEEvvEEEEvNT_6ParamsE,"ax",@progbits
	.align	128
.text._ZN7cutlass13device_kernelINS_4gemm6kernel13GemmUniversalIN4cute5tupleIJiiiiEEENS1_10collective13CollectiveMmaINS1_35MainloopSm100TmaUmmaWarpSpecializedILi44ELi2ELi4ENS5_IJNS4_1CILi2EEENSA_ILi1EEESC_EEEEENS5_IJNSA_ILi64EEENSA_ILi16EEENSA_ILi32EEEEEENS_6half_tENS5_IJlSC_lEEESJ_SK_NS4_8TiledMMAINS4_8MMA_AtomIJNS4_20SM100_MMA_F16BF16_SSISJ_SJ_fLi64ELi16ELNS4_4UMMA5MajorE0ELSP_0ELNSO_7ScaleInE0ELSQ_0EEEEEENS4_6LayoutINS5_IJSC_SC_SC_EEENS5_IJNSA_ILi0EEESV_SV_EEEEENS5_IJNS4_10UnderscoreESY_SY_EEEEENS4_13SM90_TMA_LOADENS4_14ComposedLayoutINS4_7SwizzleILi2ELi4ELi3EEENS4_18smem_ptr_flag_bitsILi16EEENST_INS5_IJNSA_ILi8EEESH_EEENS5_IJSH_SC_EEEEEEEvNS4_8identityENS4_23SM90_TMA_LOAD_MULTICASTES1B_vS1C_EENS_8epilogue10collective18CollectiveEpilogueINS1F_23Sm100TmaWarpSpecializedILi2ELi1ELi8ELb1ELb0EEEJSI_NS5_IJNST_ISF_SC_EENST_ISG_SC_EEEEESJ_SK_SJ_SK_NS1F_6fusion15FusionCallbacksIS1J_NS1N_17LinearCombinationISJ_fSJ_fLNS_15FloatRoundStyleE2EEESI_S1M_JEEENS4_5SM1004TMEM4LOAD26SM100_TMEM_LOAD_16dp256b2xES11_NS12_INS13_ILi1ELi4ELi3EEES16_NST_INS5_IJS17_SG_EEENS5_IJSG_SC_EEEEEEENS4_17SM75_U32x4_LDSM_NENS4_14SM90_TMA_STOREES21_NS4_17SM90_U32x4_STSM_NENS4_39AutoVectorizingCopyWithAssumedAlignmentILi128EEEEEEvvEEEEvNT_6ParamsE:
        .type           _ZN7cutlass13device_kernelINS_4gemm6kernel13GemmUniversalIN4cute5tupleIJiiiiEEENS1_10collective13CollectiveMmaINS1_35MainloopSm100TmaUmmaWarpSpecializedILi44ELi2ELi4ENS5_IJNS4_1CILi2EEENSA_ILi1EEESC_EEEEENS5_IJNSA_ILi64EEENSA_ILi16EEENSA_ILi32EEEEEENS_6half_tENS5_IJlSC_lEEESJ_SK_NS4_8TiledMMAINS4_8MMA_AtomIJNS4_20SM100_MMA_F16BF16_SSISJ_SJ_fLi64ELi16ELNS4_4UMMA5MajorE0ELSP_0ELNSO_7ScaleInE0ELSQ_0EEEEEENS4_6LayoutINS5_IJSC_SC_SC_EEENS5_IJNSA_ILi0EEESV_SV_EEEEENS5_IJNS4_10UnderscoreESY_SY_EEEEENS4_13SM90_TMA_LOADENS4_14ComposedLayoutINS4_7SwizzleILi2ELi4ELi3EEENS4_18smem_ptr_flag_bitsILi16EEENST_INS5_IJNSA_ILi8EEESH_EEENS5_IJSH_SC_EEEEEEEvNS4_8identityENS4_23SM90_TMA_LOAD_MULTICASTES1B_vS1C_EENS_8epilogue10collective18CollectiveEpilogueINS1F_23Sm100TmaWarpSpecializedILi2ELi1ELi8ELb1ELb0EEEJSI_NS5_IJNST_ISF_SC_EENST_ISG_SC_EEEEESJ_SK_SJ_SK_NS1F_6fusion15FusionCallbacksIS1J_NS1N_17LinearCombinationISJ_fSJ_fLNS_15FloatRoundStyleE2EEESI_S1M_JEEENS4_5SM1004TMEM4LOAD26SM100_TMEM_LOAD_16dp256b2xES11_NS12_INS13_ILi1ELi4ELi3EEES16_NST_INS5_IJS17_SG_EEENS5_IJSG_SC_EEEEEEENS4_17SM75_U32x4_LDSM_NENS4_14SM90_TMA_STOREES21_NS4_17SM90_U32x4_STSM_NENS4_39AutoVectorizingCopyWithAssumedAlignmentILi128EEEEEEvvEEEEvNT_6ParamsE,@function
        .size           _ZN7cutlass13device_kernelINS_4gemm6kernel13GemmUniversalIN4cute5tupleIJiiiiEEENS1_10collective13CollectiveMmaINS1_35MainloopSm100TmaUmmaWarpSpecializedILi44ELi2ELi4ENS5_IJNS4_1CILi2EEENSA_ILi1EEESC_EEEEENS5_IJNSA_ILi64EEENSA_ILi16EEENSA_ILi32EEEEEENS_6half_tENS5_IJlSC_lEEESJ_SK_NS4_8TiledMMAINS4_8MMA_AtomIJNS4_20SM100_MMA_F16BF16_SSISJ_SJ_fLi64ELi16ELNS4_4UMMA5MajorE0ELSP_0ELNSO_7ScaleInE0ELSQ_0EEEEEENS4_6LayoutINS5_IJSC_SC_SC_EEENS5_IJNSA_ILi0EEESV_SV_EEEEENS5_IJNS4_10UnderscoreESY_SY_EEEEENS4_13SM90_TMA_LOADENS4_14ComposedLayoutINS4_7SwizzleILi2ELi4ELi3EEENS4_18smem_ptr_flag_bitsILi16EEENST_INS5_IJNSA_ILi8EEESH_EEENS5_IJSH_SC_EEEEEEEvNS4_8identityENS4_23SM90_TMA_LOAD_MULTICASTES1B_vS1C_EENS_8epilogue10collective18CollectiveEpilogueINS1F_23Sm100TmaWarpSpecializedILi2ELi1ELi8ELb1ELb0EEEJSI_NS5_IJNST_ISF_SC_EENST_ISG_SC_EEEEESJ_SK_SJ_SK_NS1F_6fusion15FusionCallbacksIS1J_NS1N_17LinearCombinationISJ_fSJ_fLNS_15FloatRoundStyleE2EEESI_S1M_JEEENS4_5SM1004TMEM4LOAD26SM100_TMEM_LOAD_16dp256b2xES11_NS12_INS13_ILi1ELi4ELi3EEES16_NST_INS5_IJS17_SG_EEENS5_IJSG_SC_EEEEEEENS4_17SM75_U32x4_LDSM_NENS4_14SM90_TMA_STOREES21_NS4_17SM90_U32x4_STSM_NENS4_39AutoVectorizingCopyWithAssumedAlignmentILi128EEEEEEvvEEEEvNT_6ParamsE,(.L_x_265 - _ZN7cutlass13device_kernelINS_4gemm6kernel13GemmUniversalIN4cute5tupleIJiiiiEEENS1_10collective13CollectiveMmaINS1_35MainloopSm100TmaUmmaWarpSpecializedILi44ELi2ELi4ENS5_IJNS4_1CILi2EEENSA_ILi1EEESC_EEEEENS5_IJNSA_ILi64EEENSA_ILi16EEENSA_ILi32EEEEEENS_6half_tENS5_IJlSC_lEEESJ_SK_NS4_8TiledMMAINS4_8MMA_AtomIJNS4_20SM100_MMA_F16BF16_SSISJ_SJ_fLi64ELi16ELNS4_4UMMA5MajorE0ELSP_0ELNSO_7ScaleInE0ELSQ_0EEEEEENS4_6LayoutINS5_IJSC_SC_SC_EEENS5_IJNSA_ILi0EEESV_SV_EEEEENS5_IJNS4_10UnderscoreESY_SY_EEEEENS4_13SM90_TMA_LOADENS4_14ComposedLayoutINS4_7SwizzleILi2ELi4ELi3EEENS4_18smem_ptr_flag_bitsILi16EEENST_INS5_IJNSA_ILi8EEESH_EEENS5_IJSH_SC_EEEEEEEvNS4_8identityENS4_23SM90_TMA_LOAD_MULTICASTES1B_vS1C_EENS_8epilogue10collective18CollectiveEpilogueINS1F_23Sm100TmaWarpSpecializedILi2ELi1ELi8ELb1ELb0EEEJSI_NS5_IJNST_ISF_SC_EENST_ISG_SC_EEEEESJ_SK_SJ_SK_NS1F_6fusion15FusionCallbacksIS1J_NS1N_17LinearCombinationISJ_fSJ_fLNS_15FloatRoundStyleE2EEESI_S1M_JEEENS4_5SM1004TMEM4LOAD26SM100_TMEM_LOAD_16dp256b2xES11_NS12_INS13_ILi1ELi4ELi3EEES16_NST_INS5_IJS17_SG_EEENS5_IJSG_SC_EEEEEEENS4_17SM75_U32x4_LDSM_NENS4_14SM90_TMA_STOREES21_NS4_17SM90_U32x4_STSM_NENS4_39AutoVectorizingCopyWithAssumedAlignmentILi128EEEEEEvvEEEEvNT_6ParamsE)
        .other          _ZN7cutlass13device_kernelINS_4gemm6kernel13GemmUniversalIN4cute5tupleIJiiiiEEENS1_10collective13CollectiveMmaINS1_35MainloopSm100TmaUmmaWarpSpecializedILi44ELi2ELi4ENS5_IJNS4_1CILi2EEENSA_ILi1EEESC_EEEEENS5_IJNSA_ILi64EEENSA_ILi16EEENSA_ILi32EEEEEENS_6half_tENS5_IJlSC_lEEESJ_SK_NS4_8TiledMMAINS4_8MMA_AtomIJNS4_20SM100_MMA_F16BF16_SSISJ_SJ_fLi64ELi16ELNS4_4UMMA5MajorE0ELSP_0ELNSO_7ScaleInE0ELSQ_0EEEEEENS4_6LayoutINS5_IJSC_SC_SC_EEENS5_IJNSA_ILi0EEESV_SV_EEEEENS5_IJNS4_10UnderscoreESY_SY_EEEEENS4_13SM90_TMA_LOADENS4_14ComposedLayoutINS4_7SwizzleILi2ELi4ELi3EEENS4_18smem_ptr_flag_bitsILi16EEENST_INS5_IJNSA_ILi8EEESH_EEENS5_IJSH_SC_EEEEEEEvNS4_8identityENS4_23SM90_TMA_LOAD_MULTICASTES1B_vS1C_EENS_8epilogue10collective18CollectiveEpilogueINS1F_23Sm100TmaWarpSpecializedILi2ELi1ELi8ELb1ELb0EEEJSI_NS5_IJNST_ISF_SC_EENST_ISG_SC_EEEEESJ_SK_SJ_SK_NS1F_6fusion15FusionCallbacksIS1J_NS1N_17LinearCombinationISJ_fSJ_fLNS_15FloatRoundStyleE2EEESI_S1M_JEEENS4_5SM1004TMEM4LOAD26SM100_TMEM_LOAD_16dp256b2xES11_NS12_INS13_ILi1ELi4ELi3EEES16_NST_INS5_IJS17_SG_EEENS5_IJSG_SC_EEEEEEENS4_17SM75_U32x4_LDSM_NENS4_14SM90_TMA_STOREES21_NS4_17SM90_U32x4_STSM_NENS4_39AutoVectorizingCopyWithAssumedAlignmentILi128EEEEEEvvEEEEvNT_6ParamsE,@"STO_CUDA_ENTRY STV_DEFAULT"
_ZN7cutlass13device_kernelINS_4gemm6kernel13GemmUniversalIN4cute5tupleIJiiiiEEENS1_10collective13CollectiveMmaINS1_35MainloopSm100TmaUmmaWarpSpecializedILi44ELi2ELi4ENS5_IJNS4_1CILi2EEENSA_ILi1EEESC_EEEEENS5_IJNSA_ILi64EEENSA_ILi16EEENSA_ILi32EEEEEENS_6half_tENS5_IJlSC_lEEESJ_SK_NS4_8TiledMMAINS4_8MMA_AtomIJNS4_20SM100_MMA_F16BF16_SSISJ_SJ_fLi64ELi16ELNS4_4UMMA5MajorE0ELSP_0ELNSO_7ScaleInE0ELSQ_0EEEEEENS4_6LayoutINS5_IJSC_SC_SC_EEENS5_IJNSA_ILi0EEESV_SV_EEEEENS5_IJNS4_10UnderscoreESY_SY_EEEEENS4_13SM90_TMA_LOADENS4_14ComposedLayoutINS4_7SwizzleILi2ELi4ELi3EEENS4_18smem_ptr_flag_bitsILi16EEENST_INS5_IJNSA_ILi8EEESH_EEENS5_IJSH_SC_EEEEEEEvNS4_8identityENS4_23SM90_TMA_LOAD_MULTICASTES1B_vS1C_EENS_8epilogue10collective18CollectiveEpilogueINS1F_23Sm100TmaWarpSpecializedILi2ELi1ELi8ELb1ELb0EEEJSI_NS5_IJNST_ISF_SC_EENST_ISG_SC_EEEEESJ_SK_SJ_SK_NS1F_6fusion15FusionCallbacksIS1J_NS1N_17LinearCombinationISJ_fSJ_fLNS_15FloatRoundStyleE2EEESI_S1M_JEEENS4_5SM1004TMEM4LOAD26SM100_TMEM_LOAD_16dp256b2xES11_NS12_INS13_ILi1ELi4ELi3EEES16_NST_INS5_IJS17_SG_EEENS5_IJSG_SC_EEEEEEENS4_17SM75_U32x4_LDSM_NENS4_14SM90_TMA_STOREES21_NS4_17SM90_U32x4_STSM_NENS4_39AutoVectorizingCopyWithAssumedAlignmentILi128EEEEEEvvEEEEvNT_6ParamsE:
[----:B------:R-:W1:Y:S01]  /*0000*/  LDC R1, c[0x0][0x37c] ;  /* 0x0000df00ff017b82 */ /* 0x000e620000000800 */
[----:B------:R-:W2:Y:S01]  /*0010*/  S2R R48, SR_TID.X ;  /* 0x0000000000307919 */ /* 0x000ea20000002100 */
[----:B------:R-:W3:Y:S01]  /*0020*/  LDCU.64 UR8, c[0x0][0x890] ;  /* 0x00011200ff0877ac */ /* 0x000ee20008000a00 */
[----:B------:R-:W-:Y:S02]  /*0030*/  PRMT R23, RZ, 0x7610, R23 ;  /* 0x00007610ff177816 */ /* 0x000fe40000000017 */
[----:B------:R-:W-:Y:S01]  /*0040*/  ELECT P3, URZ, PT ;  /* 0x0000000000ff782f */ /* 0x000fe20003860000 */
[----:B---3--:R-:W-:-:S04]  /*0050*/  UISETP.NE.U32.AND UP0, UPT, UR8, URZ, UPT ;  /* 0x000000ff0800728c */ /* 0x008fc8000bf05070 */
[----:B------:R-:W-:Y:S01]  /*0060*/  UISETP.NE.AND.EX UP0, UPT, UR9, URZ, UPT, UP0 ;  /* 0x000000ff0900728c */ /* 0x000fe2000bf05300 */
[----:B--2---:R-:W-:-:S05]  /*0070*/  SHF.R.U32.HI R40, RZ, 0x5, R48 ;  /* 0x00000005ff287819 */ /* 0x004fca0000011630 */
[----:B------:R-:W2:Y:S02]  /*0080*/  SHFL.IDX PT, R0, R40, RZ, 0x1f ;  /* 0x00001fff28007589 */ /* 0x000ea400000e0000 */
[----:B--2---:R-:W-:Y:S01]  /*0090*/  R2UR UR18, R0 ;  /* 0x00000000001272ca */ /* 0x004fe200000e0000 */
[----:B-1----:R-:W-:-:S14]  /*00a0*/  BRA.U UP0, `(.L_x_0) ;  /* 0x0000000100307547 */ /* 0x002fdc000b800000 */
[----:B------:R-:W1:Y:S02]  /*00b0*/  LDCU.64 UR4, c[0x0][0x888] ;  /* 0x00011100ff0477ac */ /* 0x000e640008000a00 */
[----:B-1----:R-:W-:-:S04]  /*00c0*/  UISETP.NE.U32.AND UP0, UPT, UR4, URZ, UPT ;  /* 0x000000ff0400728c */ /* 0x002fc8000bf05070 */
[----:B------:R-:W-:-:S09]  /*00d0*/  UISETP.NE.AND.EX UP0, UPT, UR5, URZ, UPT, UP0 ;  /* 0x000000ff0500728c */ /* 0x000fd2000bf05300 */
[----:B------:R-:W-:Y:S05]  /*00e0*/  BRA.U !UP0, `(.L_x_1) ;  /* 0x0000000108147547 */ /* 0x000fea000b800000 */
[----:B------:R-:W1:Y:S01]  /*00f0*/  LDC.64 R2, c[0x0][0x888] ;  /* 0x00022200ff027b82 */ /* 0x000e620000000a00 */
[----:B------:R-:W1:Y:S02]  /*0100*/  LDCU.64 UR4, c[0x0][0x358] ;  /* 0x00006b00ff0477ac */ /* 0x000e640008000a00 */
[----:B-1----:R1:W5:Y:S01]  /*0110*/  LDG.E R19, desc[UR4][R2.64] ;  /* 0x0000000402137981 */ /* 0x002362000c1e1900 */
[----:B------:R-:W-:Y:S01]  /*0120*/  HFMA2 R23, -RZ, RZ, 0, 5.9604644775390625e-08 ;  /* 0x00000001ff177431 */ /* 0x000fe200000001ff */
[----:B------:R-:W-:Y:S05]  /*0130*/  BRA `(.L_x_0) ;  /* 0x00000000000c7947 */ /* 0x000fea0003800000 */
.L_x_1:
[----:B------:R-:W1:Y:S01]  /*0140*/  LDCU UR4, c[0x0][0x880] ;  /* 0x00011000ff0477ac */ /* 0x000e620008000800 */
[----:B------:R-:W-:Y:S01]  /*0150*/  HFMA2 R23, -RZ, RZ, 0, 5.9604644775390625e-08 ;  /* 0x00000001ff177431 */ /* 0x000fe200000001ff */
[----:B-1----:R-:W-:-:S07]  /*0160*/  MOV R19, UR4 ;  /* 0x0000000400137c02 */ /* 0x002fce0008000f00 */
.L_x_0:
[----:B------:R-:W2:Y:S02]  /*0170*/  LDCU.64 UR4, c[0x0][0x8b0] ;  /* 0x00011600ff0477ac */ /* 0x000ea40008000a00 */
[----:B--2---:R-:W-:-:S04]  /*0180*/  UISETP.NE.U32.AND UP0, UPT, UR4, URZ, UPT ;  /* 0x000000ff0400728c */ /* 0x004fc8000bf05070 */
[----:B------:R-:W-:-:S09]  /*0190*/  UISETP.NE.AND.EX UP0, UPT, UR5, URZ, UPT, UP0 ;  /* 0x000000ff0500728c */ /* 0x000fd2000bf05300 */
[----:B------:R-:W-:Y:S05]  /*01a0*/  BRA.U UP0, `(.L_x_2) ;  /* 0x0000000100287547 */ /* 0x000fea000b800000 */
[----:B------:R-:W2:Y:S02]  /*01b0*/  LDCU.64 UR4, c[0x0][0x8a8] ;  /* 0x00011500ff0477ac */ /* 0x000ea40008000a00 */
[----:B--2---:R-:W-:-:S04]  /*01c0*/  UISETP.NE.U32.AND UP0, UPT, UR4, URZ, UPT ;  /* 0x000000ff0400728c */ /* 0x004fc8000bf05070 */
[----:B------:R-:W-:-:S09]  /*01d0*/  UISETP.NE.AND.EX UP0, UPT, UR5, URZ, UPT, UP0 ;  /* 0x000000ff0500728c */ /* 0x000fd2000bf05300 */
[----:B------:R-:W-:Y:S05]  /*01e0*/  BRA.U !UP0, `(.L_x_3) ;  /* 0x0000000108107547 */ /* 0x000fea000b800000 */
[----:B-1----:R-:W1:Y:S01]  /*01f0*/  LDC.64 R2, c[0x0][0x8a8] ;  /* 0x00022a00ff027b82 */ /* 0x002e620000000a00 */
[----:B------:R-:W1:Y:S02]  /*0200*/  LDCU.64 UR4, c[0x0][0x358] ;  /* 0x00006b00ff0477ac */ /* 0x000e640008000a00 */
[----:B-1----:R2:W5:Y:S01]  /*0210*/  LDG.E R17, desc[UR4][R2.64] ;  /* 0x0000000402117981 */ /* 0x002562000c1e1900 */
[----:B------:R-:W-:Y:S05]  /*0220*/  BRA `(.L_x_2) ;  /* 0x0000000000087947 */ /* 0x000fea0003800000 */
.L_x_3:
[----:B------:R-:W2:Y:S02]  /*0230*/  LDCU UR4, c[0x0][0x8a0] ;  /* 0x00011400ff0477ac */ /* 0x000ea40008000800 */
[----:B--2---:R-:W-:Y:S02]  /*0240*/  MOV R17, UR4 ;  /* 0x0000000400117c02 */ /* 0x004fe40008000f00 */
.L_x_2:
[----:B------:R-:W-:Y:S01]  /*0250*/  IMAD.U32 R0, RZ, RZ, UR18 ;  /* 0x00000012ff007e24 */ /* 0x000fe2000f8e00ff */
[----:B------:R-:W-:Y:S04]  /*0260*/  BSSY.RECONVERGENT B0, `(.L_x_4) ;  /* 0x000000c000007945 */ /* 0x000fe80003800200 */
[C---:B------:R-:W-:Y:S02]  /*0270*/  ISETP.NE.OR P1, PT, R0.reuse, 0x1, !P3 ;  /* 0x000000010000780c */ /* 0x040fe40005f25670 */
[----:B------:R-:W-:-:S11]  /*0280*/  ISETP.NE.OR P0, PT, R0, 0x3, !P3 ;  /* 0x000000030000780c */ /* 0x000fd60005f05670 */
[----:B------:R-:W-:Y:S05]  /*0290*/  @P1 BRA `(.L_x_5) ;  /* 0x0000000000201947 */ /* 0x000fea0003800000 */
[----:B------:R-:W3:Y:S02]  /*02a0*/  LDCU.64 UR4, c[0x0][0x348] ;  /* 0x00006900ff0477ac */ /* 0x000ee40008000a00 */
[----:B---3--:R-:W-:Y:S02]  /*02b0*/  UIADD3 UR6, UP1, UPT, UR4, 0x80, URZ ;  /* 0x0000008004067890 */ /* 0x008fe4000ff3e0ff */
[----:B------:R-:W-:Y:S02]  /*02c0*/  UIADD3 UR4, UP0, UPT, UR4, 0x180, URZ ;  /* 0x0000018004047890 */ /* 0x000fe4000ff1e0ff */
[----:B------:R-:W-:Y:S02]  /*02d0*/  UIADD3.X UR7, UPT, UPT, URZ, UR5, URZ, UP1, !UPT ;  /* 0x00000005ff077290 */ /* 0x000fe40008ffe4ff */
[----:B------:R-:W-:-:S07]  /*02e0*/  UIADD3.X UR5, UPT, UPT, URZ, UR5, URZ, UP0, !UPT ;  /* 0x00000005ff057290 */ /* 0x000fce00087fe4ff */
[----:B------:R3:W-:Y:S02]  /*02f0*/  UTMACCTL.PF [UR6] ;  /* 0x00000000060079b9 */ /* 0x0007e40008040000 */
[----:B------:R3:W-:Y:S02]  /*0300*/  UTMACCTL.PF [UR4] ;  /* 0x00000000040079b9 */ /* 0x0007e40008040000 */
[----:B---3--:R-:W-:Y:S01]  /*0310*/  NOP ;  /* 0x0000000000007918 */ /* 0x008fe20000000000 */
.L_x_5:
[----:B------:R-:W-:Y:S05]  /*0320*/  BSYNC.RECONVERGENT B0 ;  /* 0x0000000000007941 */ /* 0x000fea0003800200 */
.L_x_4:
[----:B------:R-:W-:Y:S04]  /*0330*/  BSSY.RECONVERGENT B0, `(.L_x_6) ;  /* 0x000000a000007945 */ /* 0x000fe80003800200 */
        /* <DEDUP_REMOVED lines=9> */
.L_x_7:
[----:B------:R-:W-:Y:S05]  /*03d0*/  BSYNC.RECONVERGENT B0 ;  /* 0x0000000000007941 */ /* 0x000fea0003800200 */
.L_x_6:
[----:B------:R-:W3:Y:S01]  /*03e0*/  LDCU.64 UR4, c[0x0][0x888] ;  /* 0x00011100ff0477ac */ /* 0x000ee20008000a00 */
[----:B------:R-:W-:Y:S02]  /*03f0*/  UISETP.EQ.U32.AND UP2, UPT, UR8, URZ, UPT ;  /* 0x000000ff0800728c */ /* 0x000fe4000bf42070 */
[----:B------:R-:W-:Y:S02]  /*0400*/  UPLOP3.LUT UP3, UPT, UPT, UPT, UPT, 0x80, 0x8 ;  /* 0x000000000008789c */ /* 0x000fe40003f6f070 */
[----:B---3--:R-:W-:-:S04]  /*0410*/  UISETP.NE.U32.AND UP0, UPT, UR4, URZ, UPT ;  /* 0x000000ff0400728c */ /* 0x008fc8000bf05070 */
[----:B------:R-:W-:-:S04]  /*0420*/  UISETP.NE.AND.EX UP1, UPT, UR5, URZ, UPT, UP0 ;  /* 0x000000ff0500728c */ /* 0x000fc8000bf25300 */
[----:B------:R-:W-:-:S04]  /*0430*/  UISETP.EQ.OR.EX UP4, UPT, UR9, URZ, !UP1, UP2 ;  /* 0x000000ff0900728c */ /* 0x000fc8000cf82720 */
[----:B------:R-:W-:-:S05]  /*0440*/  UP2UR UR61, UPR, URZ, 0x10 ;  /* 0x00000010ff3d7883 */ /* 0x000fca0008000000 */
[----:B------:R-:W-:Y:S07]  /*0450*/  BRA.U !UP4, `(.L_x_8) ;  /* 0x000000010c207547 */ /* 0x000fee000b800000 */
[----:B------:R-:W-:Y:S01]  /*0460*/  UISETP.NE.U32.AND UP2, UPT, UR8, URZ, UPT ;  /* 0x000000ff0800728c */ /* 0x000fe2000bf45070 */
[----:B-----5:R-:W-:Y:S01]  /*0470*/  FSETP.NEU.AND P0, PT, R19, RZ, PT ;  /* 0x000000ff1300720b */ /* 0x020fe20003f0d000 */
[----:B------:R-:W-:Y:S02]  /*0480*/  USEL UR4, URZ, 0xffffffff, UP1 ;  /* 0xffffffffff047887 */ /* 0x000fe40008800000 */
[----:B------:R-:W-:-:S10]  /*0490*/  UISETP.NE.AND.EX UP2, UPT, UR9, URZ, UPT, UP2 ;  /* 0x000000ff0900728c */ /* 0x000fd4000bf45320 */
[----:B------:R-:W-:Y:S01]  /*04a0*/  VOTEU.ANY UP0, P0 ;  /* 0x0000000000ff7886 */ /* 0x000fe20000000100 */
[----:B------:R-:W-:-:S04]  /*04b0*/  @!UP2 USEL UR4, URZ, 0xffffffff, UP0 ;  /* 0xffffffffff04a887 */ /* 0x000fc80008000000 */
[----:B------:R-:W-:-:S04]  /*04c0*/  ULOP3.LUT UR4, UR4, 0x1, URZ, 0xc0, !UPT ;  /* 0x0000000104047892 */ /* 0x000fc8000f8ec0ff */
[----:B------:R-:W-:-:S11]  /*04d0*/  UISETP.NE.U32.AND UP3, UPT, UR4, 0x1, UPT ;  /* 0x000000010400788c */ /* 0x000fd6000bf65070 */
.L_x_8:
[----:B-12---:R-:W1:Y:S02]  /*04e0*/  SHFL.IDX PT, R2, R40, RZ, 0x1f ;  /* 0x00001fff28027589 */ /* 0x006e6400000e0000 */
[----:B-1----:R-:W-:-:S13]  /*04f0*/  ISETP.NE.AND P0, PT, R2, RZ, PT ;  /* 0x000000ff0200720c */ /* 0x002fda0003f05270 */
[----:B------:R-:W-:Y:S05]  /*0500*/  @P0 BRA `(.L_x_9) ;  /* 0x0000000400a40947 */ /* 0x000fea0003800000 */
[----:B------:R-:W-:Y:S01]  /*0510*/  ELECT P0, URZ, PT ;  /* 0x0000000000ff782f */ /* 0x000fe20003800000 */
[----:B------:R-:W-:-:S12]  /*0520*/  BSSY.RECONVERGENT B0, `(.L_x_9) ;  /* 0x0000067000007945 */ /* 0x000fd80003800200 */
[----:B------:R-:W-:Y:S05]  /*0530*/  @!P0 BRA `(.L_x_10) ;  /* 0x0000000400948947 */ /* 0x000fea0003800000 */
[----:B------:R-:W1:Y:S01]  /*0540*/  S2UR UR4, SR_CgaCtaId ;  /* 0x00000000000479c3 */ /* 0x000e620000008800 */
[----:B------:R-:W-:Y:S01]  /*0550*/  UMOV UR5, 0x400 ;  /* 0x0000040000057882 */ /* 0x000fe20000000000 */
[----:B------:R-:W-:Y:S01]  /*0560*/  UMOV UR8, 0x1 ;  /* 0x0000000100087882 */ /* 0x000fe20000000000 */
[----:B------:R-:W-:Y:S01]  /*0570*/  UMOV UR6, 0x2 ;  /* 0x0000000200067882 */ /* 0x000fe20000000000 */
[----:B------:R-:W-:-:S04]  /*0580*/  UIADD3 UR8, UPT, UPT, -UR8, 0x100000, URZ ;  /* 0x0010000008087890 */ /* 0x000fc8000fffe1ff */
[----:B------:R-:W-:Y:S02]  /*0590*/  USHF.L.U32 UR9, UR8, 0xb, URZ ;  /* 0x0000000b08097899 */ /* 0x000fe400080006ff */
[----:B------:R-:W-:Y:S02]  /*05a0*/  USHF.L.U32 UR8, UR8, 0x1, URZ ;  /* 0x0000000108087899 */ /* 0x000fe400080006ff */
[----:B------:R-:W-:-:S04]  /*05b0*/  UIADD3 UR6, UPT, UPT, -UR6, 0x100000, URZ ;  /* 0x0010000006067890 */ /* 0x000fc8000fffe1ff */
[----:B------:R-:W-:Y:S02]  /*05c0*/  USHF.L.U32 UR7, UR6, 0xb, URZ ;  /* 0x0000000b06077899 */ /* 0x000fe400080006ff */
[----:B------:R-:W-:Y:S02]  /*05d0*/  USHF.L.U32 UR6, UR6, 0x1, URZ ;  /* 0x0000000106067899 */ /* 0x000fe400080006ff */
[----:B-1----:R-:W-:Y:S01]  /*05e0*/  ULEA UR4, UR4, UR5, 0x18 ;  /* 0x0000000504047291 */ /* 0x002fe2000f8ec0ff */
[----:B------:R-:W1:Y:S11]  /*05f0*/  FENCE.VIEW.ASYNC.S ;  /* 0x00000000000073c6 */ /* 0x000e760000000000 */
[----:B-1----:R1:W2:Y:S01]  /*0600*/  SYNCS.EXCH.64 URZ, [UR4], UR8 ;  /* 0x0000000804ff75b2 */ /* 0x0022a20008000100 */
[----:B------:R1:W3:Y:S01]  /*0610*/  SYNCS.EXCH.64 URZ, [UR4+0x160], UR6 ;  /* 0x0001600604ff75b2 */ /* 0x0002e20008000100 */
[----:B------:R1:W4:Y:S01]  /*0620*/  SYNCS.EXCH.64 URZ, [UR4+0x8], UR8 ;  /* 0x0000080804ff75b2 */ /* 0x0003220008000100 */
[----:B------:R1:W1:Y:S01]  /*0630*/  SYNCS.EXCH.64 URZ, [UR4+0x168], UR6 ;  /* 0x0001680604ff75b2 */ /* 0x0002620008000100 */
        /* <DEDUP_REMOVED lines=84> */
[----:B--234-:R-:W-:Y:S01]  /*0b80*/  NOP ;  /* 0x0000000000007918 */ /* 0x01cfe20000000000 */
.L_x_10:
[----:B-1----:R-:W-:Y:S05]  /*0b90*/  BSYNC.RECONVERGENT B0 ;  /* 0x0000000000007941 */ /* 0x002fea0003800200 */
.L_x_9:
[----:B------:R-:W1:Y:S01]  /*0ba0*/  SHFL.IDX PT, R2, R40, RZ, 0x1f ;  /* 0x00001fff28027589 */ /* 0x000e6200000e0000 */
[----:B------:R-:W-:Y:S01]  /*0bb0*/  NOP ;  /* 0x0000000000007918 */ /* 0x000fe20000000000 */
[----:B-1----:R-:W-:-:S13]  /*0bc0*/  ISETP.NE.AND P0, PT, R2, 0x1, PT ;  /* 0x000000010200780c */ /* 0x002fda0003f05270 */
[----:B------:R-:W-:Y:S05]  /*0bd0*/  @P0 BRA `(.L_x_11) ;  /* 0x0000000000480947 */ /* 0x000fea0003800000 */
        /* <DEDUP_REMOVED lines=9> */
[----:B------:R-:W-:Y:S01]  /*0c70*/  USHF.L.U32 UR6, UR6, 0x1, URZ ;  /* 0x0000000106067899 */ /* 0x000fe200080006ff */
[----:B------:R-:W-:Y:S01]  /*0c80*/  ELECT P0, URZ, PT ;  /* 0x0000000000ff782f */ /* 0x000fe20003800000 */
[----:B-1----:R-:W-:Y:S01]  /*0c90*/  ULEA UR4, UR4, UR5, 0x18 ;  /* 0x0000000504047291 */ /* 0x002fe2000f8ec0ff */
[----:B------:R-:W1:Y:S11]  /*0ca0*/  FENCE.VIEW.ASYNC.S ;  /* 0x00000000000073c6 */ /* 0x000e760000000000 */
[----:B-1----:R1:W2:Y:S01]  /*0cb0*/  SYNCS.EXCH.64 URZ, [UR4+0x2c0], UR8 ;  /* 0x0002c00804ff75b2 */ /* 0x0022a20008000100 */
[----:B------:R1:W3:Y:S01]  /*0cc0*/  SYNCS.EXCH.64 URZ, [UR4+0x2d0], UR6 ;  /* 0x0002d00604ff75b2 */ /* 0x0002e20008000100 */
[----:B------:R1:W4:Y:S01]  /*0cd0*/  SYNCS.EXCH.64 URZ, [UR4+0x2c8], UR8 ;  /* 0x0002c80804ff75b2 */ /* 0x0003220008000100 */
[----:B------:R1:W1:Y:S01]  /*0ce0*/  SYNCS.EXCH.64 URZ, [UR4+0x2d8], UR6 ;  /* 0x0002d80604ff75b2 */ /* 0x0002620008000100 */
[----:B------:R-:W-:Y:S01]  /*0cf0*/  NOP ;  /* 0x0000000000007918 */ /* 0x000fe20000000000 */
.L_x_11:
[----:B------:R-:W2:Y:S01]  /*0d00*/  SHFL.IDX PT, R2, R40, RZ, 0x1f ;  /* 0x00001fff28027589 */ /* 0x000ea200000e0000 */
[----:B------:R-:W-:Y:S01]  /*0d10*/  NOP ;  /* 0x0000000000007918 */ /* 0x000fe20000000000 */
[----:B--2---:R-:W-:-:S13]  /*0d20*/  ISETP.NE.AND P0, PT, R2, 0x3, PT ;  /* 0x000000030200780c */ /* 0x004fda0003f05270 */
[----:B------:R-:W-:Y:S05]  /*0d30*/  @P0 BRA `(.L_x_12) ;  /* 0x0000000000300947 */ /* 0x000fea0003800000 */
[----:B-1----:R-:W1:Y:S01]  /*0d40*/  S2UR UR4, SR_CgaCtaId ;  /* 0x00000000000479c3 */ /* 0x002e620000008800 */
[----:B------:R-:W-:Y:S01]  /*0d50*/  UMOV UR6, 0x400 ;  /* 0x0000040000067882 */ /* 0x000fe20000000000 */
[----:B------:R-:W-:Y:S01]  /*0d60*/  UMOV UR5, 0x20 ;  /* 0x0000002000057882 */ /* 0x000fe20000000000 */
[----:B------:R-:W-:Y:S01]  /*0d70*/  ELECT P0, URZ, PT ;  /* 0x0000000000ff782f */ /* 0x000fe20003800000 */
[----:B-1----:R-:W-:Y:S02]  /*0d80*/  ULEA UR6, UR4, UR6, 0x18 ;  /* 0x0000000604067291 */ /* 0x002fe4000f8ec0ff */
[----:B------:R-:W-:-:S04]  /*0d90*/  UIADD3 UR4, UPT, UPT, -UR5, 0x100000, URZ ;  /* 0x0010000005047890 */ /* 0x000fc8000fffe1ff */
[----:B------:R-:W-:Y:S02]  /*0da0*/  USHF.L.U32 UR5, UR4, 0xb, URZ ;  /* 0x0000000b04057899 */ /* 0x000fe400080006ff */
[----:B------:R-:W-:Y:S01]  /*0db0*/  USHF.L.U32 UR4, UR4, 0x1, URZ ;  /* 0x0000000104047899 */ /* 0x000fe200080006ff */
[----:B------:R-:W1:Y:S11]  /*0dc0*/  FENCE.VIEW.ASYNC.S ;  /* 0x00000000000073c6 */ /* 0x000e760000000000 */
[----:B-1----:R2:W1:Y:S01]  /*0dd0*/  SYNCS.EXCH.64 URZ, [UR6+0x2e0], UR4 ;  /* 0x0002e00406ff75b2 */ /* 0x0024620008000100 */
[----:B------:R2:W1:Y:S02]  /*0de0*/  SYNCS.EXCH.64 URZ, [UR6+0x2e8], UR4 ;  /* 0x0002e80406ff75b2 */ /* 0x0004640008000100 */
[----:B--2---:R-:W-:Y:S01]  /*0df0*/  NOP ;  /* 0x0000000000007918 */ /* 0x004fe20000000000 */
.L_x_12:
[----:B------:R-:W2:Y:S01]  /*0e00*/  SHFL.IDX PT, R2, R40, RZ, 0x1f ;  /* 0x00001fff28027589 */ /* 0x000ea200000e0000 */
[----:B------:R-:W-:Y:S01]  /*0e10*/  NOP ;  /* 0x0000000000007918 */ /* 0x000fe20000000000 */
[----:B--2---:R-:W-:-:S13]  /*0e20*/  ISETP.NE.AND P0, PT, R2, 0x4, PT ;  /* 0x000000040200780c */ /* 0x004fda0003f05270 */
[----:B------:R-:W-:Y:S05]  /*0e30*/  @P0 BRA `(.L_x_13) ;  /* 0x00000000004c0947 */ /* 0x000fea0003800000 */
[----:B-1----:R-:W1:Y:S01]  /*0e40*/  S2UR UR6, SR_CgaCtaId ;  /* 0x00000000000679c3 */ /* 0x002e620000008800 */
[----:B------:R-:W-:Y:S01]  /*0e50*/  UMOV UR4, 0x1e0 ;  /* 0x000001e000047882 */ /* 0x000fe20000000000 */
[----:B------:R-:W-:Y:S01]  /*0e60*/  UMOV UR5, 0x400 ;  /* 0x0000040000057882 */ /* 0x000fe20000000000 */
[----:B------:R-:W-:Y:S01]  /*0e70*/  USEL UR4, UR4, 0x1a0, UP3 ;  /* 0x000001a004047887 */ /* 0x000fe20009800000 */
[----:B------:R-:W-:Y:S01]  /*0e80*/  UMOV UR8, 0x1 ;  /* 0x0000000100087882 */ /* 0x000fe20000000000 */
[----:B------:R-:W-:Y:S01]  /*0e90*/  ELECT P0, URZ, PT ;  /* 0x0000000000ff782f */ /* 0x000fe20003800000 */
[----:B------:R-:W-:-:S04]  /*0ea0*/  UIADD3 UR8, UPT, UPT, -UR8, 0x100000, URZ ;  /* 0x0010000008087890 */ /* 0x000fc8000fffe1ff */
[----:B------:R-:W-:Y:S02]  /*0eb0*/  USHF.L.U32 UR9, UR8, 0xb, URZ ;  /* 0x0000000b08097899 */ /* 0x000fe400080006ff */
[----:B------:R-:W-:Y:S02]  /*0ec0*/  USHF.L.U32 UR8, UR8, 0x1, URZ ;  /* 0x0000000108087899 */ /* 0x000fe400080006ff */
[----:B-1----:R-:W-:Y:S02]  /*0ed0*/  ULEA UR6, UR6, UR5, 0x18 ;  /* 0x0000000506067291 */ /* 0x002fe4000f8ec0ff */
[----:B------:R-:W-:-:S04]  /*0ee0*/  UIADD3 UR4, UPT, UPT, -UR4, 0x100000, URZ ;  /* 0x0010000004047890 */ /* 0x000fc8000fffe1ff */
[----:B------:R-:W-:Y:S02]  /*0ef0*/  USHF.L.U32 UR5, UR4, 0xb, URZ ;  /* 0x0000000b04057899 */ /* 0x000fe400080006ff */
[----:B------:R-:W-:Y:S01]  /*0f00*/  USHF.L.U32 UR4, UR4, 0x1, URZ ;  /* 0x0000000104047899 */ /* 0x000fe200080006ff */
[----:B------:R-:W1:Y:S03]  /*0f10*/  FENCE.VIEW.ASYNC.S ;  /* 0x00000000000073c6 */ /* 0x000e660000000000 */
[----:B-1----:R2:W1:Y:S08]  /*0f20*/  SYNCS.EXCH.64 URZ, [UR6+0x2f0], UR8 ;  /* 0x0002f00806ff75b2 */ /* 0x0024700008000100 */
[----:B------:R2:W1:Y:S01]  /*0f30*/  SYNCS.EXCH.64 URZ, [UR6+0x300], UR4 ;  /* 0x0003000406ff75b2 */ /* 0x0004620008000100 */
[----:B------:R2:W1:Y:S01]  /*0f40*/  SYNCS.EXCH.64 URZ, [UR6+0x2f8], UR8 ;  /* 0x0002f80806ff75b2 */ /* 0x0004620008000100 */
[----:B------:R2:W1:Y:S02]  /*0f50*/  SYNCS.EXCH.64 URZ, [UR6+0x308], UR4 ;  /* 0x0003080406ff75b2 */ /* 0x0004640008000100 */
[----:B--2---:R-:W-:Y:S01]  /*0f60*/  NOP ;  /* 0x0000000000007918 */ /* 0x004fe20000000000 */
.L_x_13:
[----:B------:R-:W2:Y:S01]  /*0f70*/  SHFL.IDX PT, R2, R40, RZ, 0x1f ;  /* 0x00001fff28027589 */ /* 0x000ea200000e0000 */
[----:B------:R-:W-:Y:S01]  /*0f80*/  NOP ;  /* 0x0000000000007918 */ /* 0x000fe20000000000 */
[----:B--2---:R-:W-:-:S13]  /*0f90*/  ISETP.NE.AND P0, PT, R2, 0x5, PT ;  /* 0x000000050200780c */ /* 0x004fda0003f05270 */
[----:B------:R-:W-:Y:S05]  /*0fa0*/  @P0 BRA `(.L_x_14) ;  /* 0x0000000000580947 */ /* 0x000fea0003800000 */
[----:B-1----:R-:W1:Y:S01]  /*0fb0*/  S2UR UR4, SR_CgaCtaId ;  /* 0x00000000000479c3 */ /* 0x002e620000008800 */
        /* <DEDUP_REMOVED lines=12> */
[----:B-1----:R2:W1:Y:S01]  /*1080*/  SYNCS.EXCH.64 URZ, [UR4+0x310], UR8 ;  /* 0x0003100804ff75b2 */ /* 0x0024620008000100 */
[----:B------:R2:W1:Y:S01]  /*1090*/  SYNCS.EXCH.64 URZ, [UR4+0x330], UR6 ;  /* 0x0003300604ff75b2 */ /* 0x0004620008000100 */
[----:B------:R2:W1:Y:S01]  /*10a0*/  SYNCS.EXCH.64 URZ, [UR4+0x318], UR8 ;  /* 0x0003180804ff75b2 */ /* 0x0004620008000100 */
[----:B------:R2:W1:Y:S01]  /*10b0*/  SYNCS.EXCH.64 URZ, [UR4+0x338], UR6 ;  /* 0x0003380604ff75b2 */ /* 0x0004620008000100 */
[----:B------:R2:W1:Y:S01]  /*10c0*/  SYNCS.EXCH.64 URZ, [UR4+0x320], UR8 ;  /* 0x0003200804ff75b2 */ /* 0x0004620008000100 */
[----:B------:R2:W1:Y:S01]  /*10d0*/  SYNCS.EXCH.64 URZ, [UR4+0x340], UR6 ;  /* 0x0003400604ff75b2 */ /* 0x0004620008000100 */
[----:B------:R2:W1:Y:S01]  /*10e0*/  SYNCS.EXCH.64 URZ, [UR4+0x328], UR8 ;  /* 0x0003280804ff75b2 */ /* 0x0004620008000100 */
[----:B------:R2:W1:Y:S02]  /*10f0*/  SYNCS.EXCH.64 URZ, [UR4+0x348], UR6 ;  /* 0x0003480604ff75b2 */ /* 0x0004640008000100 */
[----:B--2---:R-:W-:Y:S01]  /*1100*/  NOP ;  /* 0x0000000000007918 */ /* 0x004fe20000000000 */
.L_x_14:
[----:B------:R-:W2:Y:S01]  /*1110*/  SHFL.IDX PT, R2, R40, RZ, 0x1f ;  /* 0x00001fff28027589 */ /* 0x000ea200000e0000 */
[----:B------:R-:W-:Y:S01]  /*1120*/  NOP ;  /* 0x0000000000007918 */ /* 0x000fe20000000000 */
[----:B--2---:R-:W-:-:S13]  /*1130*/  ISETP.NE.AND P0, PT, R2, 0x3, PT ;  /* 0x000000030200780c */ /* 0x004fda0003f05270 */
[----:B------:R-:W-:Y:S05]  /*1140*/  @P0 BRA `(.L_x_15) ;  /* 0x0000000000380947 */ /* 0x000fea0003800000 */
[----:B------:R-:W2:Y:S01]  /*1150*/  S2UR UR5, SR_CgaCtaId ;  /* 0x00000000000579c3 */ /* 0x000ea20000008800 */
[----:B-1----:R-:W-:Y:S01]  /*1160*/  UMOV UR4, 0x400 ;  /* 0x0000040000047882 */ /* 0x002fe20000000000 */
[----:B------:R-:W-:Y:S01]  /*1170*/  UMOV UR6, 0x20 ;  /* 0x0000002000067882 */ /* 0x000fe20000000000 */
[----:B------:R-:W-:Y:S01]  /*1180*/  ELECT P0, URZ, PT ;  /* 0x0000000000ff782f */ /* 0x000fe20003800000 */
[----:B------:R-:W-:-:S04]  /*1190*/  UIADD3 UR6, UPT, UPT, -UR6, 0x100000, URZ ;  /* 0x0010000006067890 */ /* 0x000fc8000fffe1ff */
[----:B------:R-:W-:Y:S02]  /*11a0*/  USHF.L.U32 UR7, UR6, 0xb, URZ ;  /* 0x0000000b06077899 */ /* 0x000fe400080006ff */
[----:B------:R-:W-:Y:S02]  /*11b0*/  USHF.L.U32 UR6, UR6, 0x1, URZ ;  /* 0x0000000106067899 */ /* 0x000fe400080006ff */
[----:B--2---:R-:W-:Y:S01]  /*11c0*/  ULEA UR4, UR5, UR4, 0x18 ;  /* 0x0000000405047291 */ /* 0x004fe2000f8ec0ff */
[----:B------:R-:W1:Y:S11]  /*11d0*/  FENCE.VIEW.ASYNC.S ;  /* 0x00000000000073c6 */ /* 0x000e760000000000 */
[----:B-1----:R2:W1:Y:S01]  /*11e0*/  SYNCS.EXCH.64 URZ, [UR4+0x350], UR6 ;  /* 0x0003500604ff75b2 */ /* 0x0024620008000100 */
[----:B------:R2:W1:Y:S01]  /*11f0*/  SYNCS.EXCH.64 URZ, [UR4+0x360], UR6 ;  /* 0x0003600604ff75b2 */ /* 0x0004620008000100 */
[----:B------:R2:W1:Y:S01]  /*1200*/  SYNCS.EXCH.64 URZ, [UR4+0x358], UR6 ;  /* 0x0003580604ff75b2 */ /* 0x0004620008000100 */
[----:B------:R2:W1:Y:S02]  /*1210*/  SYNCS.EXCH.64 URZ, [UR4+0x368], UR6 ;  /* 0x0003680604ff75b2 */ /* 0x0004640008000100 */
[----:B--2---:R-:W-:Y:S01]  /*1220*/  NOP ;  /* 0x0000000000007918 */ /* 0x004fe20000000000 */
.L_x_15:
[----:B-1----:R-:W1:Y:S01]  /*1230*/  LDCU UR4, c[0x0][0x36c] ;  /* 0x00006d80ff0477ac */ /* 0x002e620008000800 */
[----:B------:R-:W-:Y:S01]  /*1240*/  ISETP.NE.OR P3, PT, R0, 0x2, !P3 ;  /* 0x000000020000780c */ /* 0x000fe20005f65670 */
[----:B------:R-:W-:Y:S01]  /*1250*/  NOP ;  /* 0x0000000000007918 */ /* 0x000fe20000000000 */
[----:B------:R-:W-:Y:S01]  /*1260*/  LOP3.LUT R0, R48, 0x1f, RZ, 0xc0, !PT ;  /* 0x0000001f30007812 */ /* 0x000fe200078ec0ff */
[----:B------:R-:W-:Y:S02]  /*1270*/  UISETP.NE.AND UP4, UPT, UR18, 0x2, UPT ;  /* 0x000000021200788c */ /* 0x000fe4000bf85270 */
[----:B------:R-:W-:Y:S02]  /*1280*/  UISETP.NE.AND UP5, UPT, UR18, URZ, UPT ;  /* 0x000000ff1200728c */ /* 0x000fe4000bfa5270 */
[----:B-1----:R-:W-:-:S09]  /*1290*/  UISETP.EQ.U32.AND UP6, UPT, UR4, 0x1, UPT ;  /* 0x000000010400788c */ /* 0x002fd2000bfc2070 */
[----:B------:R-:W-:Y:S05]  /*12a0*/  BRA.U !UP6, `(.L_x_16) ;  /* 0x000000010e087547 */ /* 0x000fea000b800000 */
[----:B---34-:R-:W-:Y:S01]  /*12b0*/  UCGABAR_ARV ;  /* 0x00000000000079c7 */ /* 0x018fe20008000000 */
[----:B------:R-:W-:Y:S05]  /*12c0*/  BRA `(.L_x_17) ;  /* 0x0000000000047947 */ /* 0x000fea0003800000 */
.L_x_16:
[----:B---34-:R-:W-:Y:S01]  /*12d0*/  NOP ;  /* 0x0000000000007918 */ /* 0x018fe20000000000 */
.L_x_17:
[----:B------:R-:W1:Y:S01]  /*12e0*/  S2UR UR46, SR_CTAID.X ;  /* 0x00000000002e79c3 */ /* 0x000e620000002500 */
[----:B------:R-:W-:-:S05]  /*12f0*/  CS2R.32 R3, SR_CgaSize ;  /* 0x0000000000037805 */ /* 0x000fca0000008a00 */
[----:B------:R-:W-:-:S05]  /*1300*/  IMAD R3, R3, -0xa0, RZ ;  /* 0xffffff6003037824 */ /* 0x000fca00078e02ff */
[----:B------:R-:W-:-:S14]  /*1310*/  R2UR UR5, R3 ;  /* 0x00000000030572ca */ /* 0x000fdc00000e0000 */
[----:B------:R-:W2:Y:S01]  /*1320*/  LDCU UR5, c[0x0][UR5+0x2b0] ;  /* 0x00005600050577ac */ /* 0x000ea20008000800 */
[----:B------:R-:W-:-:S05]  /*1330*/  CS2R.32 R3, SR_CgaSize ;  /* 0x0000000000037805 */ /* 0x000fca0000008a00 */
[----:B------:R-:W-:-:S05]  /*1340*/  IMAD R3, R3, -0xa0, RZ ;  /* 0xffffff6003037824 */ /* 0x000fca00078e02ff */
[----:B------:R-:W-:-:S14]  /*1350*/  R2UR UR4, R3 ;  /* 0x00000000030472ca */ /* 0x000fdc00000e0000 */
[----:B------:R-:W3:Y:S01]  /*1360*/  LDCU UR4, c[0x0][UR4+0x2b4] ;  /* 0x00005680040477ac */ /* 0x000ee20008000800 */
[----:B------:R-:W4:Y:S01]  /*1370*/  S2UR UR45, SR_CTAID.Y ;  /* 0x00000000002d79c3 */ /* 0x000f220000002600 */
[----:B------:R-:W-:-:S05]  /*1380*/  CS2R.32 R3, SR_CgaSize ;  /* 0x0000000000037805 */ /* 0x000fca0000008a00 */
[----:B------:R-:W-:-:S05]  /*1390*/  IMAD R3, R3, -0xa0, RZ ;  /* 0xffffff6003037824 */ /* 0x000fca00078e02ff */
[----:B------:R-:W-:-:S14]  /*13a0*/  R2UR UR59, R3 ;  /* 0x00000000033b72ca */ /* 0x000fdc00000e0000 */
[----:B------:R-:W3:Y:S01]  /*13b0*/  LDCU UR59, c[0x0][UR59+0x2a0] ;  /* 0x000054003b3b77ac */ /* 0x000ee20008000800 */
[----:B------:R-:W-:-:S05]  /*13c0*/  CS2R.32 R3, SR_CgaSize ;  /* 0x0000000000037805 */ /* 0x000fca0000008a00 */
[----:B------:R-:W-:-:S05]  /*13d0*/  IMAD R3, R3, -0xa0, RZ ;  /* 0xffffff6003037824 */ /* 0x000fca00078e02ff */
[----:B------:R-:W-:-:S14]  /*13e0*/  R2UR UR58, R3 ;  /* 0x00000000033a72ca */ /* 0x000fdc00000e0000 */
[----:B------:R-:W3:Y:S01]  /*13f0*/  LDCU UR58, c[0x0][UR58+0x2a4] ;  /* 0x000054803a3a77ac */ /* 0x000ee20008000800 */
[----:B------:R-:W3:Y:S01]  /*1400*/  S2UR UR7, SR_CgaCtaId ;  /* 0x00000000000779c3 */ /* 0x000ee20000008800 */
[----:B------:R-:W3:Y:S01]  /*1410*/  LDCU UR19, c[0x0][0xb24] ;  /* 0x00016480ff1377ac */ /* 0x000ee20008000800 */
[----:B------:R-:W3:Y:S01]  /*1420*/  LDCU UR42, c[0x0][0xb24] ;  /* 0x00016480ff2a77ac */ /* 0x000ee20008000800 */
[----:B-1----:R-:W-:Y:S01]  /*1430*/  I2FP.F32.U32 R3, UR46 ;  /* 0x0000002e00037c45 */ /* 0x002fe20008201000 */
[----:B------:R-:W1:Y:S04]  /*1440*/  LDCU UR22, c[0x0][0xb30] ;  /* 0x00016600ff1677ac */ /* 0x000e680008000800 */
[----:B--2---:R-:W-:Y:S01]  /*1450*/  FMUL R3, R3, UR5 ;  /* 0x0000000503037c20 */ /* 0x004fe20008400000 */
[----:B----4-:R-:W-:-:S05]  /*1460*/  I2FP.F32.U32 R2, UR45 ;  /* 0x0000002d00027c45 */ /* 0x010fca0008201000 */
[----:B------:R-:W2:Y:S01]  /*1470*/  F2I.U32.TRUNC.NTZ R3, R3 ;  /* 0x0000000300037305 */ /* 0x000ea2000020f000 */
[----:B---3--:R-:W-:Y:S01]  /*1480*/  FMUL R2, R2, UR4 ;  /* 0x0000000402027c20 */ /* 0x008fe20008400000 */
[----:B------:R-:W-:-:S06]  /*1490*/  USHF.L.U32 UR28, UR7, 0x8, URZ ;  /* 0x00000008071c7899 */ /* 0x000fcc00080006ff */
[----:B------:R-:W3:Y:S01]  /*14a0*/  F2I.U32.TRUNC.NTZ R2, R2 ;  /* 0x0000000200027305 */ /* 0x000ee2000020f000 */
[----:B------:R-:W-:Y:S01]  /*14b0*/  ULOP3.LUT UR28, UR28, 0x100, URZ, 0xc0, !UPT ;  /* 0x000001001c1c7892 */ /* 0x000fe2000f8ec0ff */
[----:B--2---:R-:W-:Y:S02]  /*14c0*/  R2UR UR4, R3 ;  /* 0x00000000030472ca */ /* 0x004fe400000e0000 */
[----:B---3--:R-:W-:Y:S02]  /*14d0*/  R2UR UR6, R2 ;  /* 0x00000000020672ca */ /* 0x008fe400000e0000 */
[----:B------:R-:W-:-:S09]  /*14e0*/  PRMT R2, RZ, 0x7610, R2 ;  /* 0x00007610ff027816 */ /* 0x000fd20000000002 */
[----:B------:R-:W-:-:S04]  /*14f0*/  UIADD3 UR5, UPT, UPT, -UR4, URZ, URZ ;  /* 0x000000ff04057290 */ /* 0x000fc8000fffe1ff */
[----:B------:R-:W-:Y:S02]  /*1500*/  UIMAD UR59, UR59, UR5, UR46 ;  /* 0x000000053b3b72a4 */ /* 0x000fe4000f8e022e */
[----:B------:R-:W-:-:S04]  /*1510*/  UIADD3 UR4, UPT, UPT, -UR6, URZ, URZ ;  /* 0x000000ff06047290 */ /* 0x000fc8000fffe1ff */
[----:B------:R-:W-:Y:S01]  /*1520*/  UIMAD UR58, UR58, UR4, UR45 ;  /* 0x000000043a3a72a4 */ /* 0x000fe2000f8e022d */
[----:B-1----:R-:W-:Y:S11]  /*1530*/  BRA.U UP5, `(.L_x_18) ;  /* 0x0000000105247547 */ /* 0x002ff6000b800000 */
[----:B------:R-:W-:-:S04]  /*1540*/  UISETP.NE.AND UP0, UPT, UR58, URZ, UPT ;  /* 0x000000ff3a00728c */ /* 0x000fc8000bf05270 */
[----:B------:R-:W-:-:S04]  /*1550*/  UISETP.EQ.OR UP0, UPT, UR59, URZ, !UP0 ;  /* 0x000000ff3b00728c */ /* 0x000fc8000c702670 */
[----:B------:R-:W-:Y:S02]  /*1560*/  USEL UR5, URZ, 0x1, !UP0 ;  /* 0x00000001ff057887 */ /* 0x000fe4000c000000 */
[----:B------:R-:W-:-:S04]  /*1570*/  UISETP.NE.AND UP0, UPT, UR58, URZ, UPT ;  /* 0x000000ff3a00728c */ /* 0x000fc8000bf05270 */
[----:B------:R-:W-:Y:S02]  /*1580*/  USEL UR4, URZ, 0x2, UP0 ;  /* 0x00000002ff047887 */ /* 0x000fe40008000000 */
[----:B------:R-:W-:-:S04]  /*1590*/  UISETP.NE.AND UP0, UPT, UR59, 0x1, UPT ;  /* 0x000000013b00788c */ /* 0x000fc8000bf05270 */
[----:B------:R-:W-:-:S04]  /*15a0*/  USEL UR4, UR4, 0x2, UP0 ;  /* 0x0000000204047887 */ /* 0x000fc80008000000 */
[----:B------:R-:W-:-:S06]  /*15b0*/  UIADD3 UR4, UPT, UPT, UR5, UR4, URZ ;  /* 0x0000000405047290 */ /* 0x000fcc000fffe0ff */
[----:B------:R-:W-:-:S07]  /*15c0*/  MOV R2, UR4 ;  /* 0x0000000400027c02 */ /* 0x000fce0008000f00 */
.L_x_18:
[----:B------:R-:W1:Y:S01]  /*15d0*/  S2UR UR36, SR_CTAID.Z ;  /* 0x00000000002479c3 */ /* 0x000e620000002700 */
[----:B------:R-:W-:-:S09]  /*15e0*/  UISETP.GE.AND UP0, UPT, UR19, 0x1, UPT ;  /* 0x000000011300788c */ /* 0x000fd2000bf06270 */
[----:B------:R-:W-:Y:S05]  /*15f0*/  BRA.U !UP0, `(.L_x_19) ;  /* 0x0000000108d47547 */ /* 0x000fea000b800000 */
[----:B------:R-:W2:Y:S01]  /*1600*/  LDCU.128 UR12, c[0x0][0xb10] ;  /* 0x00016200ff0c77ac */ /* 0x000ea20008000c00 */
[----:B------:R-:W3:Y:S01]  /*1610*/  LDCU UR20, c[0x0][0xb0c] ;  /* 0x00016180ff1477ac */ /* 0x000ee20008000800 */
[----:B------:R-:W4:Y:S01]  /*1620*/  LDCU UR6, c[0x0][0x370] ;  /* 0x00006e00ff0677ac */ /* 0x000f220008000800 */
[----:B------:R-:W1:Y:S01]  /*1630*/  LDCU UR7, c[0x0][0x374] ;  /* 0x00006e80ff0777ac */ /* 0x000e620008000800 */
[----:B------:R-:W1:Y:S01]  /*1640*/  LDCU UR21, c[0x0][0xb20] ;  /* 0x00016400ff1577ac */ /* 0x000e620008000800 */
[----:B--2---:R-:W-:Y:S02]  /*1650*/  UIMAD.WIDE.U32 UR4, UR46, UR12, URZ ;  /* 0x0000000c2e0472a5 */ /* 0x004fe4000f8e00ff */
[----:B---3--:R-:W-:Y:S01]  /*1660*/  UISETP.NE.AND UP0, UPT, UR20, 0x1, UPT ;  /* 0x000000011400788c */ /* 0x008fe2000bf05270 */
[----:B------:R-:W2:Y:S01]  /*1670*/  LDCU.64 UR8, c[0x0][0xb28] ;  /* 0x00016500ff0877ac */ /* 0x000ea20008000a00 */
[----:B----4-:R-:W-:-:S03]  /*1680*/  UIMAD.WIDE.U32 UR10, UR6, UR12, URZ ;  /* 0x0000000c060a72a5 */ /* 0x010fc6000f8e00ff */
[----:B------:R-:W-:Y:S01]  /*1690*/  UMOV UR4, UR5 ;  /* 0x0000000500047c82 */ /* 0x000fe20008000000 */
[----:B------:R-:W-:Y:S02]  /*16a0*/  UISETP.NE.AND UP2, UPT, UR19, 0x1, UPT ;  /* 0x000000011300788c */ /* 0x000fe4000bf45270 */
[----:B------:R-:W-:Y:S01]  /*16b0*/  USHF.R.U32.HI UR4, URZ, UR13, UR4 ;  /* 0x0000000dff047299 */ /* 0x000fe20008011604 */
[----:B------:R-:W-:Y:S01]  /*16c0*/  UMOV UR10, UR11 ;  /* 0x0000000b000a7c82 */ /* 0x000fe20008000000 */
[----:B------:R-:W-:Y:S02]  /*16d0*/  UIMAD.WIDE.U32 UR16, UR45, UR15, URZ ;  /* 0x0000000f2d1072a5 */ /* 0x000fe4000f8e00ff */
[----:B------:R-:W-:Y:S02]  /*16e0*/  USEL UR5, UR46, UR4, !UP0 ;  /* 0x000000042e057287 */ /* 0x000fe4000c000000 */
[----:B------:R-:W-:Y:S02]  /*16f0*/  @UP0 USHF.R.U32.HI UR6, URZ, UR13, UR10 ;  /* 0x0000000dff060299 */ /* 0x000fe4000801160a */
[----:B------:R-:W-:-:S02]  /*1700*/  UISETP.NE.AND UP0, UPT, UR14, 0x1, UPT ;  /* 0x000000010e00788c */ /* 0x000fc4000bf05270 */
[----:B-1----:R-:W-:Y:S02]  /*1710*/  UIMAD.WIDE.U32 UR10, UR7, UR15, URZ ;  /* 0x0000000f070a72a5 */ /* 0x002fe4000f8e00ff */
[----:B--2---:R-:W-:Y:S01]  /*1720*/  UIMAD.WIDE.U32 UR12, UR6, UR8, URZ ;  /* 0x00000008060c72a5 */ /* 0x004fe2000f8e00ff */
[----:B------:R-:W-:Y:S02]  /*1730*/  UMOV UR4, UR17 ;  /* 0x0000001100047c82 */ /* 0x000fe40008000000 */
[----:B------:R-:W-:Y:S02]  /*1740*/  USHF.R.U32.HI UR4, URZ, UR21, UR4 ;  /* 0x00000015ff047299 */ /* 0x000fe40008011604 */
[----:B------:R-:W-:Y:S02]  /*1750*/  UMOV UR10, UR11 ;  /* 0x0000000b000a7c82 */ /* 0x000fe40008000000 */
[----:B------:R-:W-:Y:S01]  /*1760*/  UMOV UR12, UR13 ;  /* 0x0000000d000c7c82 */ /* 0x000fe20008000000 */
[----:B------:R-:W-:-:S02]  /*1770*/  @UP0 USHF.R.U32.HI UR7, URZ, UR21, UR10 ;  /* 0x00000015ff070299 */ /* 0x000fc4000801160a */
[----:B------:R-:W-:Y:S02]  /*1780*/  USEL UR4, UR45, UR4, !UP0 ;  /* 0x000000042d047287 */ /* 0x000fe4000c000000 */
[----:B------:R-:W-:Y:S02]  /*1790*/  UIMAD.WIDE.U32 UR10, UR7, UR8, URZ ;  /* 0x00000008070a72a5 */ /* 0x000fe4000f8e00ff */
[----:B------:R-:W-:Y:S02]  /*17a0*/  @UP2 USHF.R.U32.HI UR6, URZ, UR9, UR12 ;  /* 0x00000009ff062299 */ /* 0x000fe4000801160c */
[----:B------:R-:W-:-:S03]  /*17b0*/  UIMAD.WIDE.U32 UR12, UR4, UR8, URZ ;  /* 0x00000008040c72a5 */ /* 0x000fc6000f8e00ff */
[----:B------:R-:W-:Y:S02]  /*17c0*/  UMOV UR10, UR11 ;  /* 0x0000000b000a7c82 */ /* 0x000fe40008000000 */
[----:B------:R-:W-:Y:S02]  /*17d0*/  @UP2 USHF.R.U32.HI UR7, URZ, UR9, UR10 ;  /* 0x00000009ff072299 */ /* 0x000fe4000801160a */
[----:B------:R-:W-:Y:S02]  /*17e0*/  UIMAD UR10, UR6, UR19, URZ ;  /* 0x00000013060a72a4 */ /* 0x000fe4000f8e02ff */
[----:B------:R-:W-:-:S04]  /*17f0*/  UIMAD UR7, UR7, UR19, URZ ;  /* 0x00000013070772a4 */ /* 0x000fc8000f8e02ff */
[----:B------:R-:W-:-:S03]  /*1800*/  UISETP.GE.AND UP0, UPT, UR4, UR7, UPT ;  /* 0x000000070400728c */ /* 0x000fc6000bf06270 */
[----:B------:R-:W-:Y:S01]  /*1810*/  UMOV UR7, UR13 ;  /* 0x0000000d00077c82 */ /* 0x000fe20008000000 */
[----:B------:R-:W-:Y:S02]  /*1820*/  UISETP.GE.OR UP0, UPT, UR5, UR10, UP0 ;  /* 0x0000000a0500728c */ /* 0x000fe40008706670 */
[----:B------:R-:W-:Y:S02]  /*1830*/  UIMAD.WIDE.U32 UR10, UR5, UR8, URZ ;  /* 0x00000008050a72a5 */ /* 0x000fe4000f8e00ff */
[----:B------:R-:W-:Y:S02]  /*1840*/  USHF.R.U32.HI UR7, URZ, UR9, UR7 ;  /* 0x00000009ff077299 */ /* 0x000fe40008011607 */
[----:B------:R-:W-:Y:S02]  /*1850*/  UIADD3 UR10, UPT, UPT, -UR4, URZ, URZ ;  /* 0x000000ff040a7290 */ /* 0x000fe4000fffe1ff */
[----:B------:R-:W-:Y:S02]  /*1860*/  USEL UR7, UR4, UR7, !UP2 ;  /* 0x0000000704077287 */ /* 0x000fe4000d000000 */
[----:B------:R-:W-:Y:S01]  /*1870*/  UIMAD UR10, UR14, UR10, UR45 ;  /* 0x0000000a0e0a72a4 */ /* 0x000fe2000f8e022d */
[----:B------:R-:W-:Y:S01]  /*1880*/  @!UP0 UMOV UR8, UR11 ;  /* 0x0000000b00088c82 */ /* 0x000fe20008000000 */
[----:B------:R-:W-:-:S02]  /*1890*/  UIADD3 UR11, UPT, UPT, -UR5, URZ, URZ ;  /* 0x000000ff050b7290 */ /* 0x000fc4000fffe1ff */
[----:B------:R-:W-:Y:S02]  /*18a0*/  @!UP0 USHF.R.U32.HI UR8, URZ, UR9, UR8 ;  /* 0x00000009ff088299 */ /* 0x000fe40008011608 */
[----:B------:R-:W-:Y:S02]  /*18b0*/  UIADD3 UR9, UPT, UPT, -UR7, URZ, URZ ;  /* 0x000000ff07097290 */ /* 0x000fe4000fffe1ff */
[----:B------:R-:W-:Y:S02]  /*18c0*/  @!UP0 USEL UR8, UR5, UR8, !UP2 ;  /* 0x0000000805088287 */ /* 0x000fe4000d000000 */
[----:B------:R-:W-:Y:S02]  /*18d0*/  UIMAD UR9, UR19, UR9, UR4 ;  /* 0x00000009130972a4 */ /* 0x000fe4000f8e0204 */
[----:B------:R-:W-:Y:S02]  /*18e0*/  @!UP0 UIADD3 UR7, UPT, UPT, UR7, -UR8, URZ ;  /* 0x8000000807078290 */ /* 0x000fe4000fffe0ff */
[----:B------:R-:W-:-:S02]  /*18f0*/  @!UP0 UIMAD UR6, UR9, UR6, UR8 ;  /* 0x00000006090682a4 */ /* 0x000fc4000f8e0208 */
[----:B------:R-:W-:Y:S02]  /*1900*/  @!UP0 UIMAD UR4, UR7, UR19, UR5 ;  /* 0x00000013070482a4 */ /* 0x000fe4000f8e0205 */
[----:B------:R-:W-:Y:S02]  /*1910*/  UIMAD UR46, UR20, UR11, UR46 ;  /* 0x0000000b142e72a4 */ /* 0x000fe4000f8e022e */
[----:B------:R-:W-:Y:S01]  /*1920*/  UIMAD UR45, UR4, UR14, UR10 ;  /* 0x0000000e042d72a4 */ /* 0x000fe2000f8e020a */
[----:B------:R-:W-:Y:S02]  /*1930*/  @!UP0 UMOV UR5, UR6 ;  /* 0x0000000600058c82 */ /* 0x000fe40008000000 */
[----:B------:R-:W-:-:S12]  /*1940*/  UIMAD UR46, UR5, UR20, UR46 ;  /* 0x00000014052e72a4 */ /* 0x000fd8000f8e022e */
.L_x_19:
[----:B------:R-:W-:-:S09]  /*1950*/  UISETP.NE.AND UP0, UPT, UR22, 0x1, UPT ;  /* 0x000000011600788c */ /* 0x000fd2000bf05270 */
[----:B------:R-:W-:Y:S05]  /*1960*/  BRA.U UP0, `(.L_x_20) ;  /* 0x0000000100407547 */ /* 0x000fea000b800000 */
[----:B------:R-:W2:Y:S01]  /*1970*/  LDCU.128 UR8, c[0x0][0xb10] ;  /* 0x00016200ff0877ac */ /* 0x000ea20008000c00 */
[----:B------:R-:W3:Y:S01]  /*1980*/  LDCU UR12, c[0x0][0xb0c] ;  /* 0x00016180ff0c77ac */ /* 0x000ee20008000800 */
[----:B------:R-:W4:Y:S01]  /*1990*/  LDCU UR13, c[0x0][0xb20] ;  /* 0x00016400ff0d77ac */ /* 0x000f220008000800 */
[----:B--2---:R-:W-:Y:S02]  /*19a0*/  UIMAD.WIDE.U32 UR4, UR46, UR8, URZ ;  /* 0x000000082e0472a5 */ /* 0x004fe4000f8e00ff */
[----:B------:R-:W-:Y:S02]  /*19b0*/  UIMAD.WIDE.U32 UR6, UR45, UR11, URZ ;  /* 0x0000000b2d0672a5 */ /* 0x000fe4000f8e00ff */
[----:B---3--:R-:W-:Y:S02]  /*19c0*/  UISETP.NE.AND UP0, UPT, UR12, 0x1, UPT ;  /* 0x000000010c00788c */ /* 0x008fe4000bf05270 */
[----:B------:R-:W-:-:S03]  /*19d0*/  USHF.R.U32.HI UR5, URZ, UR9, UR5 ;  /* 0x00000009ff057299 */ /* 0x000fc60008011605 */
[----:B------:R-:W-:Y:S01]  /*19e0*/  UMOV UR4, UR7 ;  /* 0x0000000700047c82 */ /* 0x000fe20008000000 */
[----:B------:R-:W-:Y:S02]  /*19f0*/  USEL UR5, UR46, UR5, !UP0 ;  /* 0x000000052e057287 */ /* 0x000fe4000c000000 */
[----:B------:R-:W-:Y:S02]  /*1a00*/  UISETP.NE.AND UP0, UPT, UR10, 0x1, UPT ;  /* 0x000000010a00788c */ /* 0x000fe4000bf05270 */
[----:B----4-:R-:W-:-:S04]  /*1a10*/  USHF.R.U32.HI UR4, URZ, UR13, UR4 ;  /* 0x0000000dff047299 */ /* 0x010fc80008011604 */
[----:B------:R-:W-:-:S04]  /*1a20*/  USEL UR4, UR45, UR4, !UP0 ;  /* 0x000000042d047287 */ /* 0x000fc8000c000000 */
[----:B------:R-:W-:Y:S02]  /*1a30*/  UIADD3 UR6, UPT, UPT, UR5, -UR4, URZ ;  /* 0x8000000405067290 */ /* 0x000fe4000fffe0ff */
[----:B------:R-:W-:Y:S02]  /*1a40*/  UIADD3 UR4, UPT, UPT, -UR5, UR4, URZ ;  /* 0x0000000405047290 */ /* 0x000fe4000fffe1ff */
[----:B------:R-:W-:Y:S02]  /*1a50*/  UIMAD UR45, UR6, UR10, UR45 ;  /* 0x0000000a062d72a4 */ /* 0x000fe4000f8e022d */
[----:B------:R-:W-:-:S12]  /*1a60*/  UIMAD UR46, UR4, UR12, UR46 ;  /* 0x0000000c042e72a4 */ /* 0x000fd8000f8e022e */
.L_x_20:
[----:B------:R-:W-:Y:S01]  /*1a70*/  UISETP.NE.AND UP0, UPT, UR18, 0x2, UPT ;  /* 0x000000021200788c */ /* 0x000fe2000bf05270 */
[----:B------:R-:W-:Y:S09]  /*1a80*/  BRA.U !UP6, `(.L_x_21) ;  /* 0x000000010e0c7547 */ /* 0x000ff2000b800000 */
[----:B------:R-:W-:Y:S01]  /*1a90*/  UCGABAR_WAIT ;  /* 0x0000000000007dc7 */ /* 0x000fe20008000000 */
[----:B------:R-:W-:Y:S01]  /*1aa0*/  CCTL.IVALL ;  /* 0x00000000ff00798f */ /* 0x000fe20002000000 */
[----:B------:R-:W-:Y:S05]  /*1ab0*/  BRA `(.L_x_22) ;  /* 0x0000000000047947 */ /* 0x000fea0003800000 */
.L_x_21:
[----:B------:R-:W-:Y:S06]  /*1ac0*/  BAR.SYNC.DEFER_BLOCKING 0x0 ;  /* 0x0000000000007b1d */ /* 0x000fec0000010000 */
.L_x_22:
[----:B------:R-:W-:Y:S05]  /*1ad0*/  BRA.U UP0, `(.L_x_23) ;  /* 0x0000002900607547 */ /* 0x000fea000b800000 */
[----:B------:R-:W2:Y:S01]  /*1ae0*/  LDCU UR6, c[0x0][0x38c] ;  /* 0x00007180ff0677ac */ /* 0x000ea20008000800 */
[----:B------:R-:W3:Y:S01]  /*1af0*/  S2UR UR8, SR_CgaCtaId ;  /* 0x00000000000879c3 */ /* 0x000ee20000008800 */
[----:B------:R-:W-:Y:S01]  /*1b00*/  PLOP3.LUT P1, PT, PT, PT, UP3, 0x80, 0x8 ;  /* 0x000000000008781c */ /* 0x000fe20003f2f038 */
[----:B------:R-:W-:Y:S01]  /*1b10*/  IMAD.MOV.U32 R12, RZ, RZ, 0x1 ;  /* 0x00000001ff0c7424 */ /* 0x000fe200078e00ff */
[----:B------:R-:W-:Y:S01]  /*1b20*/  UMOV UR7, 0x400 ;  /* 0x0000040000077882 */ /* 0x000fe20000000000 */
[----:B------:R-:W-:Y:S01]  /*1b30*/  UISETP.NE.AND UP1, UPT, UR18, URZ, UPT ;  /* 0x000000ff1200728c */ /* 0x000fe2000bf25270 */
[----:B------:R-:W-:Y:S01]  /*1b40*/  ISETP.EQ.OR P2, PT, R0, RZ, P3 ;  /* 0x000000ff0000720c */ /* 0x000fe20001f42670 */
[----:B------:R-:W-:Y:S01]  /*1b50*/  USEL UR24, URZ, 0x1, UP4 ;  /* 0x00000001ff187887 */ /* 0x000fe2000a000000 */
[----:B------:R-:W-:Y:S02]  /*1b60*/  PLOP3.LUT P1, PT, P1, PT, PT, 0x8, 0x80 ;  /* 0x000000000080781c */ /* 0x000fe40000f2e170 */
[----:B------:R-:W-:Y:S01]  /*1b70*/  CS2R R10, SRZ ;  /* 0x00000000000a7805 */ /* 0x000fe2000001ff00 */
[----:B------:R-:W-:Y:S01]  /*1b80*/  IMAD.MOV.U32 R9, RZ, RZ, RZ ;  /* 0x000000ffff097224 */ /* 0x000fe200078e00ff */
[----:B------:R-:W4:Y:S01]  /*1b90*/  LDCU UR40, c[0x0][0x370] ;  /* 0x00006e00ff2877ac */ /* 0x000f220008000800 */
[----:B------:R-:W-:Y:S01]  /*1ba0*/  IMAD.MOV.U32 R8, RZ, RZ, 0x1 ;  /* 0x00000001ff087424 */ /* 0x000fe200078e00ff */
[----:B------:R-:W1:Y:S01]  /*1bb0*/  LDCU.64 UR26, c[0x0][0x348] ;  /* 0x00006900ff1a77ac */ /* 0x000e620008000a00 */
[----:B--2---:R-:W-:-:S02]  /*1bc0*/  UIADD3 UR5, UPT, UPT, UR6, 0x1f, URZ ;  /* 0x0000001f06057890 */ /* 0x004fc4000fffe0ff */
[----:B------:R-:W-:Y:S02]  /*1bd0*/  USHF.R.U32.HI UR47, URZ, 0x5, UR28 ;  /* 0x00000005ff2f7899 */ /* 0x000fe4000801161c */
[----:B------:R-:W-:Y:S02]  /*1be0*/  USHF.R.S32.HI UR4, URZ, 0x1f, UR5 ;  /* 0x0000001fff047899 */ /* 0x000fe40008011405 */
[----:B---3--:R-:W-:Y:S02]  /*1bf0*/  ULEA UR7, UR8, UR7, 0x18 ;  /* 0x0000000708077291 */ /* 0x008fe4000f8ec0ff */
[----:B------:R-:W-:Y:S02]  /*1c00*/  ULEA.HI UR4, UR4, UR5, URZ, 0x5 ;  /* 0x0000000504047291 */ /* 0x000fe4000f8f28ff */
[----:B------:R-:W-:Y:S02]  /*1c10*/  UIADD3 UR5, UPT, UPT, UR6, -0x1, URZ ;  /* 0xffffffff06057890 */ /* 0x000fe4000fffe0ff */
[----:B------:R-:W-:-:S02]  /*1c20*/  USHF.R.S32.HI UR43, URZ, 0x5, UR4 ;  /* 0x00000005ff2b7899 */ /* 0x000fc40008011404 */
[----:B------:R-:W-:Y:S02]  /*1c30*/  UISETP.GE.U32.AND UP2, UPT, UR5, -0x3f, UPT ;  /* 0xffffffc10500788c */ /* 0x000fe4000bf46070 */
[----:B------:R-:W-:Y:S02]  /*1c40*/  UISETP.LT.U32.AND UP0, UPT, UR43, 0x2c, UPT ;  /* 0x0000002c2b00788c */ /* 0x000fe4000bf01070 */
[----:B------:R-:W-:Y:S02]  /*1c50*/  ULEA UR29, UR28, UR7, 0x1 ;  /* 0x000000071c1d7291 */ /* 0x000fe4000f8e08ff */
[----:B------:R-:W-:Y:S02]  /*1c60*/  USEL UR41, UR43, 0x2c, UP0 ;  /* 0x0000002c2b297887 */ /* 0x000fe40008000000 */
[----:B------:R-:W-:Y:S02]  /*1c70*/  UIADD3 UR48, UPT, UPT, UR6, 0x3e, URZ ;  /* 0x0000003e06307890 */ /* 0x000fe4000fffe0ff */
[----:B------:R-:W-:-:S02]  /*1c80*/  UIADD3 UR21, UPT, UPT, UR41, -0x1, URZ ;  /* 0xffffffff29157890 */ /* 0x000fc4000fffe0ff */
[----:B------:R-:W-:Y:S01]  /*1c90*/  @UP2 UIADD3 UR21, UPT, UPT, UR41, URZ, URZ ;  /* 0x000000ff29152290 */ /* 0x000fe2000fffe0ff */
[----:B------:R-:W2:Y:S01]  /*1ca0*/  LDCU UR39, c[0x0][0x374] ;  /* 0x00006e80ff2777ac */ /* 0x000ea20008000800 */
[----:B------:R-:W-:Y:S02]  /*1cb0*/  USEL UR24, UR24, 0x2, UP1 ;  /* 0x0000000218187887 */ /* 0x000fe40008800000 */
[----:B------:R-:W-:Y:S02]  /*1cc0*/  UIADD3 UR29, UPT, UPT, UR29, 0x2d500, URZ ;  /* 0x0002d5001d1d7890 */ /* 0x000fe4000fffe0ff */
[----:B------:R-:W-:Y:S02]  /*1cd0*/  UIADD3 UR44, UPT, UPT, UR43, -UR41, URZ ;  /* 0x800000292b2c7290 */ /* 0x000fe4000fffe0ff */
[----:B------:R-:W-:Y:S01]  /*1ce0*/  UIADD3 UR21, UPT, UPT, UR21, 0x1, URZ ;  /* 0x0000000115157890 */ /* 0x000fe2000fffe0ff */
[----:B-1--4-:R-:W-:-:S11]  /*1cf0*/  UMOV UR5, URZ ;  /* 0x000000ff00057c82 */ /* 0x012fd60008000000 */
.L_x_43:
[----:B-1----:R-:W1:Y:S02]  /*1d00*/  S2UR UR4, SR_CgaCtaId ;  /* 0x00000000000479c3 */ /* 0x002e640000008800 */
[----:B-1----:R-:W-:-:S09]  /*1d10*/  UISETP.NE.AND UP0, UPT, UR4, URZ, UPT ;  /* 0x000000ff0400728c */ /* 0x002fd2000bf05270 */
[----:B------:R-:W-:Y:S05]  /*1d20*/  BRA.U UP0, `(.L_x_24) ;  /* 0x0000000100287547 */ /* 0x000fea000b800000 */
[----:B------:R-:W-:Y:S02]  /*1d30*/  LEA R0, R9, UR7, 0x3 ;  /* 0x0000000709007c11 */ /* 0x000fe4000f8e18ff */
[----:B------:R-:W-:-:S04]  /*1d40*/  SHF.L.U32 R3, R8, 0x1f, RZ ;  /* 0x0000001f08037819 */ /* 0x000fc800000006ff */
[----:B------:R-:W1:Y:S02]  /*1d50*/  SYNCS.PHASECHK.TRANS64.TRYWAIT P0, [R0+URZ+0x360], R3 ;  /* 0x00036003000075a7 */ /* 0x000e6400080011ff */
[----:B-1----:R-:W-:Y:S05]  /*1d60*/  @!P0 BRA `(.L_x_25) ;  /* 0x0000006000988947 */ /* 0x002fea0003800000 */
.L_x_150:
[----:B------:R3:W-:Y:S01]  /*1d70*/  SYNCS.ARRIVE.TRANS64.A1T0 RZ, [R0+URZ+0x350], RZ ;  /* 0x000350ff00ff79a7 */ /* 0x0007e200081000ff */
[----:B------:R-:W-:-:S05]  /*1d80*/  VIADD R9, R9, 0x1 ;  /* 0x0000000109097836 */ /* 0x000fca0000000000 */
[----:B------:R-:W-:-:S04]  /*1d90*/  ISETP.NE.AND P0, PT, R9, 0x2, PT ;  /* 0x000000020900780c */ /* 0x000fc80003f05270 */
[----:B-1----:R-:W-:Y:S02]  /*1da0*/  SEL R3, RZ, 0x1, P0 ;  /* 0x00000001ff037807 */ /* 0x002fe40000000000 */
[----:B------:R-:W-:Y:S02]  /*1db0*/  SEL R9, R9, RZ, P0 ;  /* 0x000000ff09097207 */ /* 0x000fe40000000000 */
[----:B------:R-:W-:-:S07]  /*1dc0*/  LOP3.LUT R8, R8, R3, RZ, 0x3c, !PT ;  /* 0x0000000308087212 */ /* 0x000fce00078e3cff */
.L_x_24:
[----:B------:R-:W-:Y:S01]  /*1dd0*/  ULEA UR4, UR5, UR7, 0x3 ;  /* 0x0000000705047291 */ /* 0x000fe2000f8e18ff */
[----:B---3--:R-:W-:Y:S01]  /*1de0*/  SHF.L.U32 R0, R12, 0x1f, RZ ;  /* 0x0000001f0c007819 */ /* 0x008fe200000006ff */
[----:B------:R-:W-:Y:S02]  /*1df0*/  UISETP.GE.U32.AND UP0, UPT, UR48, 0x3f, UPT ;  /* 0x0000003f3000788c */ /* 0x000fe4000bf06070 */
[----:B------:R-:W-:Y:S02]  /*1e00*/  USHF.L.U32 UR35, UR46, 0x6, URZ ;  /* 0x000000062e237899 */ /* 0x000fe400080006ff */
[----:B------:R-:W-:Y:S01]  /*1e10*/  ULEA UR19, UR45, UR47, 0x4 ;  /* 0x0000002f2d137291 */ /* 0x000fe2000f8e20ff */
[----:B------:R-:W-:Y:S02]  /*1e20*/  UMOV UR13, URZ ;  /* 0x000000ff000d7c82 */ /* 0x000fe40008000000 */
[----:B------:R1:W3:Y:S02]  /*1e30*/  SYNCS.PHASECHK.TRANS64.TRYWAIT P0, [UR4+0x160], R0 ;  /* 0x00016000ff0075a7 */ /* 0x0002e40008001104 */
[----:B------:R-:W-:Y:S07]  /*1e40*/  BRA.U !UP0, `(.L_x_26) ;  /* 0x0000000108c07547 */ /* 0x000fee000b800000 */
[----:B------:R-:W-:Y:S01]  /*1e50*/  UMOV UR6, URZ ;  /* 0x000000ff00067c82 */ /* 0x000fe20008000000 */
[----:B------:R-:W-:-:S05]  /*1e60*/  UMOV UR4, UR5 ;  /* 0x0000000500047c82 */ /* 0x000fca0008000000 */
.L_x_32:
[----:B------:R-:W-:Y:S01]  /*1e70*/  ULEA UR33, UR4, UR7, 0x3 ;  /* 0x0000000704217291 */ /* 0x000fe2000f8e18ff */
[----:B---3--:R-:W-:Y:S01]  /*1e80*/  @!P3 MOV R2, 0x1400 ;  /* 0x000014000002b802 */ /* 0x008fe20000000f00 */
[----:B-1-34-:R-:W-:Y:S10]  /*1e90*/  @P0 BRA `(.L_x_27) ;  /* 0x00000000000c0947 */ /* 0x01aff40003800000 */
[----:B------:R-:W-:-:S04]  /*1ea0*/  SHF.L.U32 R3, R12, 0x1f, RZ ;  /* 0x0000001f0c037819 */ /* 0x000fc800000006ff */
[----:B------:R-:W3:Y:S02]  /*1eb0*/  SYNCS.PHASECHK.TRANS64.TRYWAIT P0, [UR33+0x160], R3 ;  /* 0x00016003ff0075a7 */ /* 0x000ee40008001121 */
[----:B---3--:R-:W-:Y:S05]  /*1ec0*/  @!P0 BRA `(.L_x_28) ;  /* 0x0000006000548947 */ /* 0x008fea0003800000 */
.L_x_27:
[----:B------:R3:W-:Y:S01]  /*1ed0*/  @!P3 SYNCS.ARRIVE.TRANS64 RZ, [UR33], R2 ;  /* 0x00000002ffffb9a7 */ /* 0x0007e20008000021 */
[----:B------:R-:W-:-:S04]  /*1ee0*/  ULOP3.LUT UR5, UR24, 0x2, URZ, 0xfc, !UPT ;  /* 0x0000000218057892 */ /* 0x000fc8000f8efcff */
[----:B------:R-:W-:-:S09]  /*1ef0*/  UISETP.NE.AND UP0, UPT, UR5, 0x2, UPT ;  /* 0x000000020500788c */ /* 0x000fd2000bf05270 */
[----:B------:R-:W-:Y:S05]  /*1f00*/  BRA.U UP0, `(.L_x_29) ;  /* 0x0000000100047547 */ /* 0x000fea000b800000 */
[----:B--2---:R-:W-:Y:S05]  /*1f10*/  BPT.TRAP 0x1 ;  /* 0x000000040000795c */ /* 0x004fea0000300000 */
.L_x_29:
[----:B------:R-:W-:Y:S04]  /*1f20*/  BSSY.RECONVERGENT B0, `(.L_x_30) ;  /* 0x0000003000007945 */ /* 0x000fe80003800200 */
[----:B------:R-:W-:Y:S05]  /*1f30*/  @P2 BRA `(.L_x_31) ;  /* 0x0000000000042947 */ /* 0x000fea0003800000 */
[----:B--2---:R-:W-:Y:S05]  /*1f40*/  BPT.TRAP 0x1 ;  /* 0x000000040000795c */ /* 0x004fea0000300000 */
.L_x_31:
[----:B--2---:R-:W-:Y:S05]  /*1f50*/  BSYNC.RECONVERGENT B0 ;  /* 0x0000000000007941 */ /* 0x004fea0003800200 */
.L_x_30:
[----:B------:R-:W-:Y:S02]  /*1f60*/  UIADD3 UR5, UPT, UPT, UR4, 0x1, URZ ;  /* 0x0000000104057890 */ /* 0x000fe4000fffe0ff */
[----:B------:R-:W-:Y:S02]  /*1f70*/  ULEA UR32, UR4, UR7, 0xc ;  /* 0x0000000704207291 */ /* 0x000fe4000f8e60ff */
[----:B------:R-:W-:Y:S02]  /*1f80*/  UISETP.NE.AND UP0, UPT, UR5, 0x2c, UPT ;  /* 0x0000002c0500788c */ /* 0x000fe4000bf05270 */
[----:B------:R-:W-:Y:S02]  /*1f90*/  USHF.L.U32 UR34, UR6, 0x5, URZ ;  /* 0x0000000506227899 */ /* 0x000fe400080006ff */
[----:B------:R-:W-:Y:S02]  /*1fa0*/  USEL UR9, URZ, 0x1, UP0 ;  /* 0x00000001ff097887 */ /* 0x000fe40008000000 */
[----:B------:R-:W-:-:S02]  /*1fb0*/  USEL UR5, UR5, URZ, UP0 ;  /* 0x000000ff05057287 */ /* 0x000fc40008000000 */
[----:B------:R-:W-:Y:S02]  /*1fc0*/  ULEA UR4, UR4, UR28, 0x9 ;  /* 0x0000001c04047291 */ /* 0x000fe4000f8e48ff */
[----:B------:R-:W-:Y:S01]  /*1fd0*/  ULEA UR8, UR5, UR7, 0x3 ;  /* 0x0000000705087291 */ /* 0x000fe2000f8e18ff */
[----:B------:R-:W-:Y:S01]  /*1fe0*/  LOP3.LUT R12, R12, UR9, RZ, 0x3c, !PT ;  /* 0x000000090c0c7c12 */ /* 0x000fe2000f8e3cff */
[----:B------:R-:W-:Y:S02]  /*1ff0*/  UIADD3 UR6, UPT, UPT, UR6, 0x1, URZ ;  /* 0x0000000106067890 */ /* 0x000fe4000fffe0ff */
[----:B------:R-:W-:Y:S01]  /*2000*/  UIADD3 UR10, UP1, UPT, UR26, 0x80, URZ ;  /* 0x000000801a0a7890 */ /* 0x000fe2000ff3e0ff */
[----:B-1----:R-:W-:Y:S01]  /*2010*/  SHF.L.U32 R0, R12, 0x1f, RZ ;  /* 0x0000001f0c007819 */ /* 0x002fe200000006ff */
[----:B------:R-:W-:Y:S02]  /*2020*/  ULEA UR4, UR4, UR7, 0x1 ;  /* 0x0000000704047291 */ /* 0x000fe4000f8e08ff */
[----:B------:R-:W-:Y:S01]  /*2030*/  UIADD3.X UR11, UPT, UPT, URZ, UR27, URZ, UP1, !UPT ;  /* 0x0000001bff0b7290 */ /* 0x000fe20008ffe4ff */
[----:B------:R4:W1:Y:S01]  /*2040*/  SYNCS.PHASECHK.TRANS64.TRYWAIT P0, [UR8+0x160], R0 ;  /* 0x00016000ff0075a7 */ /* 0x0008620008001108 */
[----:B------:R-:W-:-:S02]  /*2050*/  UIADD3 UR8, UP0, UPT, UR26, 0x180, URZ ;  /* 0x000001801a087890 */ /* 0x000fc4000ff1e0ff */
[----:B------:R-:W-:Y:S02]  /*2060*/  UIADD3 UR32, UPT, UPT, UR32, 0x1500, URZ ;  /* 0x0000150020207890 */ /* 0x000fe4000fffe0ff */
[----:B------:R-:W-:Y:S02]  /*2070*/  UIADD3.X UR9, UPT, UPT, URZ, UR27, URZ, UP0, !UPT ;  /* 0x0000001bff097290 */ /* 0x000fe400087fe4ff */
[----:B------:R-:W-:Y:S02]  /*2080*/  UISETP.NE.AND UP0, UPT, UR6, UR21, UPT ;  /* 0x000000150600728c */ /* 0x000fe4000bf05270 */
[----:B------:R-:W-:Y:S01]  /*2090*/  UIADD3 UR16, UPT, UPT, UR4, 0x2d500, URZ ;  /* 0x0002d50004107890 */ /* 0x000fe2000fffe0ff */
[----:B------:R-:W-:Y:S01]  /*20a0*/  UMOV UR12, 0x0 ;  /* 0x00000000000c7882 */ /* 0x000fe20000000000 */
[----:B------:R-:W-:Y:S01]  /*20b0*/  UMOV UR13, 0x10000000 ;  /* 0x10000000000d7882 */ /* 0x000fe20000000000 */
[----:B------:R-:W-:Y:S01]  /*20c0*/  UMOV UR4, 0x30000 ;  /* 0x0003000000047882 */ /* 0x000fe20000000000 */
[----:B------:R-:W-:Y:S01]  /*20d0*/  UMOV UR20, UR36 ;  /* 0x0000002400147c82 */ /* 0x000fe20008000000 */
[----:B------:R-:W-:Y:S01]  /*20e0*/  UMOV UR17, UR33 ;  /* 0x0000002100117c82 */ /* 0x000fe20008000000 */
[----:B------:R-:W-:Y:S01]  /*20f0*/  UMOV UR18, UR34 ;  /* 0x0000002200127c82 */ /* 0x000fe20008000000 */
[----:B------:R-:W-:Y:S02]  /*2100*/  UTMALDG.3D [UR32], [UR10], desc[UR12] ;  /* 0x00000c200a0075b4 */ /* 0x000fe40008011000 */
[----:B------:R2:W-:Y:S02]  /*2110*/  UTMALDG.3D.MULTICAST [UR16], [UR8], UR4, desc[UR12] ;  /* 0x00000c10080073b4 */ /* 0x0005e40008011804 */
[----:B--2---:R-:W-:Y:S01]  /*2120*/  UMOV UR13, UR21 ;  /* 0x00000015000d7c82 */ /* 0x004fe20008000000 */
[----:B------:R-:W-:Y:S01]  /*2130*/  UMOV UR4, UR5 ;  /* 0x0000000500047c82 */ /* 0x000fe20008000000 */
[----:B------:R-:W-:Y:S05]  /*2140*/  BRA.U UP0, `(.L_x_32) ;  /* 0xfffffffd00487547 */ /* 0x000fea000b83ffff */
.L_x_26:
[----:B------:R-:W-:Y:S01]  /*2150*/  ULEA UR4, UR5, UR7, 0x3 ;  /* 0x0000000705047291 */ /* 0x000fe2000f8e18ff */
[----:B-1--4-:R-:W-:Y:S01]  /*2160*/  SHF.L.U32 R0, R12, 0x1f, RZ ;  /* 0x0000001f0c007819 */ /* 0x012fe200000006ff */
[----:B------:R-:W-:Y:S01]  /*2170*/  @!P1 SYNCS.ARRIVE.TRANS64.A1T0 RZ, [UR7+0x2e8], RZ ;  /* 0x0002e8ffffff99a7 */ /* 0x000fe20008100007 */
[----:B------:R-:W-:-:S06]  /*2180*/  UISETP.GT.AND UP0, UPT, UR43, UR41, UPT ;  /* 0x000000292b00728c */ /* 0x000fcc000bf04270 */
[----:B---3--:R1:W3:Y:S03]  /*2190*/  SYNCS.PHASECHK.TRANS64.TRYWAIT P0, [UR4+0x160], R0 ;  /* 0x00016000ff0075a7 */ /* 0x0082e60008001104 */
[----:B------:R-:W-:Y:S05]  /*21a0*/  BRA.U !UP0, `(.L_x_33) ;  /* 0x0000000108bc7547 */ /* 0x000fea000b800000 */
[----:B------:R-:W-:Y:S01]  /*21b0*/  UIADD3 UR25, UPT, UPT, UR44, UR13, URZ ;  /* 0x0000000d2c197290 */ /* 0x000fe2000fffe0ff */
[----:B------:R-:W-:-:S11]  /*21c0*/  UMOV UR4, UR5 ;  /* 0x0000000500047c82 */ /* 0x000fd60008000000 */
.L_x_39:
[----:B------:R-:W-:Y:S01]  /*21d0*/  ULEA UR9, UR4, UR7, 0x3 ;  /* 0x0000000704097291 */ /* 0x000fe2000f8e18ff */
[----:B---3--:R-:W-:Y:S01]  /*21e0*/  @!P3 MOV R2, 0x1400 ;  /* 0x000014000002b802 */ /* 0x008fe20000000f00 */
[----:B-1-3--:R-:W-:Y:S10]  /*21f0*/  @P0 BRA `(.L_x_34) ;  /* 0x00000000000c0947 */ /* 0x00aff40003800000 */
[----:B------:R-:W-:-:S04]  /*2200*/  SHF.L.U32 R3, R12, 0x1f, RZ ;  /* 0x0000001f0c037819 */ /* 0x000fc800000006ff */
[----:B------:R-:W3:Y:S02]  /*2210*/  SYNCS.PHASECHK.TRANS64.TRYWAIT P0, [UR9+0x160], R3 ;  /* 0x00016003ff0075a7 */ /* 0x000ee40008001109 */
[----:B---3--:R-:W-:Y:S05]  /*2220*/  @!P0 BRA `(.L_x_35) ;  /* 0x0000005c00948947 */ /* 0x008fea0003800000 */
.L_x_34:
[----:B------:R3:W-:Y:S01]  /*2230*/  @!P3 SYNCS.ARRIVE.TRANS64 RZ, [UR9], R2 ;  /* 0x00000002ffffb9a7 */ /* 0x0007e20008000009 */
[----:B------:R-:W-:-:S04]  /*2240*/  ULOP3.LUT UR5, UR24, 0x2, URZ, 0xfc, !UPT ;  /* 0x0000000218057892 */ /* 0x000fc8000f8efcff */
[----:B------:R-:W-:-:S09]  /*2250*/  UISETP.NE.AND UP0, UPT, UR5, 0x2, UPT ;  /* 0x000000020500788c */ /* 0x000fd2000bf05270 */
[----:B------:R-:W-:Y:S05]  /*2260*/  BRA.U UP0, `(.L_x_36) ;  /* 0x0000000100047547 */ /* 0x000fea000b800000 */
[----:B--2---:R-:W-:Y:S05]  /*2270*/  BPT.TRAP 0x1 ;  /* 0x000000040000795c */ /* 0x004fea0000300000 */
.L_x_36:
[----:B------:R-:W-:Y:S04]  /*2280*/  BSSY.RECONVERGENT B0, `(.L_x_37) ;  /* 0x0000003000007945 */ /* 0x000fe80003800200 */
[----:B------:R-:W-:Y:S05]  /*2290*/  @P2 BRA `(.L_x_38) ;  /* 0x0000000000042947 */ /* 0x000fea0003800000 */
[----:B--2---:R-:W-:Y:S05]  /*22a0*/  BPT.TRAP 0x1 ;  /* 0x000000040000795c */ /* 0x004fea0000300000 */
.L_x_38:
[----:B--2---:R-:W-:Y:S05]  /*22b0*/  BSYNC.RECONVERGENT B0 ;  /* 0x0000000000007941 */ /* 0x004fea0003800200 */
.L_x_37:
[----:B------:R-:W-:Y:S02]  /*22c0*/  UIADD3 UR5, UPT, UPT, UR4, 0x1, URZ ;  /* 0x0000000104057890 */ /* 0x000fe4000fffe0ff */
[----:B------:R-:W-:Y:S02]  /*22d0*/  UIADD3 UR14, UP1, UPT, UR26, 0x80, URZ ;  /* 0x000000801a0e7890 */ /* 0x000fe4000ff3e0ff */
[----:B------:R-:W-:Y:S02]  /*22e0*/  UISETP.NE.AND UP0, UPT, UR5, 0x2c, UPT ;  /* 0x0000002c0500788c */ /* 0x000fe4000bf05270 */
[----:B------:R-:W-:Y:S02]  /*22f0*/  USHF.L.U32 UR10, UR13, 0x5, URZ ;  /* 0x000000050d0a7899 */ /* 0x000fe400080006ff */
[----:B------:R-:W-:Y:S02]  /*2300*/  USEL UR8, URZ, 0x1, UP0 ;  /* 0x00000001ff087887 */ /* 0x000fe40008000000 */
[----:B------:R-:W-:-:S02]  /*2310*/  USEL UR5, UR5, URZ, UP0 ;  /* 0x000000ff05057287 */ /* 0x000fc40008000000 */
[----:B------:R-:W-:Y:S02]  /*2320*/  UIADD3 UR22, UP0, UPT, UR26, 0x180, URZ ;  /* 0x000001801a167890 */ /* 0x000fe4000ff1e0ff */
[----:B------:R-:W-:Y:S01]  /*2330*/  LOP3.LUT R12, R12, UR8, RZ, 0x3c, !PT ;  /* 0x000000080c0c7c12 */ /* 0x000fe2000f8e3cff */
[----:B------:R-:W-:Y:S02]  /*2340*/  ULEA UR8, UR4, UR7, 0xc ;  /* 0x0000000704087291 */ /* 0x000fe4000f8e60ff */
[----:B------:R-:W-:Y:S01]  /*2350*/  ULEA UR6, UR5, UR7, 0x3 ;  /* 0x0000000705067291 */ /* 0x000fe2000f8e18ff */
[----:B-1----:R-:W-:Y:S01]  /*2360*/  SHF.L.U32 R0, R12, 0x1f, RZ ;  /* 0x0000001f0c007819 */ /* 0x002fe200000006ff */
[----:B------:R-:W-:Y:S02]  /*2370*/  UIADD3 UR8, UPT, UPT, UR8, 0x1500, URZ ;  /* 0x0000150008087890 */ /* 0x000fe4000fffe0ff */
[----:B------:R-:W-:Y:S02]  /*2380*/  UIADD3.X UR15, UPT, UPT, URZ, UR27, URZ, UP1, !UPT ;  /* 0x0000001bff0f7290 */ /* 0x000fe40008ffe4ff */
[----:B------:R-:W-:-:S02]  /*2390*/  ULEA UR16, UR4, UR29, 0xa ;  /* 0x0000001d04107291 */ /* 0x000fc4000f8e50ff */
[----:B------:R-:W-:Y:S01]  /*23a0*/  UIADD3.X UR23, UPT, UPT, URZ, UR27, URZ, UP0, !UPT ;  /* 0x0000001bff177290 */ /* 0x000fe200087fe4ff */
[----:B------:R4:W1:Y:S01]  /*23b0*/  SYNCS.PHASECHK.TRANS64.TRYWAIT P0, [UR6+0x160], R0 ;  /* 0x00016000ff0075a7 */ /* 0x0008620008001106 */
[----:B------:R-:W-:Y:S01]  /*23c0*/  UMOV UR30, 0x0 ;  /* 0x00000000001e7882 */ /* 0x000fe20000000000 */
[----:B------:R-:W-:Y:S01]  /*23d0*/  UMOV UR31, 0x10000000 ;  /* 0x10000000001f7882 */ /* 0x000fe20000000000 */
[----:B------:R-:W-:Y:S01]  /*23e0*/  UMOV UR11, UR35 ;  /* 0x00000023000b7c82 */ /* 0x000fe20008000000 */
[----:B------:R-:W-:Y:S01]  /*23f0*/  UMOV UR12, UR36 ;  /* 0x00000024000c7c82 */ /* 0x000fe20008000000 */
[----:B------:R-:W-:Y:S01]  /*2400*/  UMOV UR6, 0x30000 ;  /* 0x0003000000067882 */ /* 0x000fe20000000000 */
[----:B------:R-:W-:Y:S01]  /*2410*/  UMOV UR20, UR36 ;  /* 0x0000002400147c82 */ /* 0x000fe20008000000 */
[----:B------:R-:W-:Y:S01]  /*2420*/  UMOV UR17, UR9 ;  /* 0x0000000900117c82 */ /* 0x000fe20008000000 */
[----:B------:R-:W-:Y:S01]  /*2430*/  UMOV UR18, UR10 ;  /* 0x0000000a00127c82 */ /* 0x000fe20008000000 */
[----:B------:R4:W-:Y:S01]  /*2440*/  UTMALDG.3D [UR8], [UR14], desc[UR30] ;  /* 0x00001e080e0075b4 */ /* 0x0009e20008011000 */
[----:B------:R-:W-:Y:S01]  /*2450*/  UIADD3 UR13, UPT, UPT, UR13, 0x1, URZ ;  /* 0x000000010d0d7890 */ /* 0x000fe2000fffe0ff */
[----:B------:R-:W-:-:S03]  /*2460*/  UMOV UR4, UR5 ;  /* 0x0000000500047c82 */ /* 0x000fc60008000000 */
[----:B------:R-:W-:Y:S01]  /*2470*/  UISETP.NE.AND UP0, UPT, UR13, UR25, UPT ;  /* 0x000000190d00728c */ /* 0x000fe2000bf05270 */
[----:B------:R4:W-:Y:S08]  /*2480*/  UTMALDG.3D.MULTICAST [UR16], [UR22], UR6, desc[UR30] ;  /* 0x00001e10160073b4 */ /* 0x0009f00008011806 */
[----:B----4-:R-:W-:Y:S05]  /*2490*/  BRA.U UP0, `(.L_x_39) ;  /* 0xfffffffd004c7547 */ /* 0x010fea000b83ffff */
.L_x_33:
[C---:B------:R-:W-:Y:S01]  /*24a0*/  LEA R3, R11.reuse, UR7, 0x3 ;  /* 0x000000070b037c11 */ /* 0x040fe2000f8e18ff */
[----:B------:R-:W-:Y:S01]  /*24b0*/  NOP ;  /* 0x0000000000007918 */ /* 0x000fe20000000000 */
[----:B-1----:R-:W-:Y:S02]  /*24c0*/  SHF.L.U32 R0, R10, 0x1f, RZ ;  /* 0x0000001f0a007819 */ /* 0x002fe400000006ff */
[----:B------:R-:W-:Y:S02]  /*24d0*/  LEA R5, R11, UR7, 0x4 ;  /* 0x000000070b057c11 */ /* 0x000fe4000f8e20ff */
[----:B---3--:R-:W1:Y:S02]  /*24e0*/  SYNCS.PHASECHK.TRANS64.TRYWAIT P0, [R3+URZ+0x2f0], R0 ;  /* 0x0002f000030075a7 */ /* 0x008e6400080011ff */
[----:B-1----:R-:W-:Y:S05]  /*24f0*/  @!P0 BRA `(.L_x_40) ;  /* 0x0000005800f88947 */ /* 0x002fea0003800000 */
.L_x_153:
[----:B------:R-:W3:Y:S01]  /*2500*/  LDS.128 R4, [R5+0x380] ;  /* 0x0003800005047984 */ /* 0x000ee20000000c00 */
[----:B------:R-:W-:Y:S01]  /*2510*/  UISETP.GE.AND UP0, UPT, UR42, 0x1, UPT ;  /* 0x000000012a00788c */ /* 0x000fe2000bf06270 */
[----:B------:R-:W-:Y:S01]  /*2520*/  @!PT LDS RZ, [RZ] ;  /* 0x00000000fffff984 */ /* 0x000fe20000000800 */
[----:B------:R-:W-:Y:S01]  /*2530*/  @!PT LDS RZ, [RZ] ;  /* 0x00000000fffff984 */ /* 0x000fe20000000800 */
[----:B------:R-:W-:Y:S01]  /*2540*/  @!PT LDS RZ, [RZ] ;  /* 0x00000000fffff984 */ /* 0x000fe20000000800 */
[----:B------:R-:W-:Y:S01]  /*2550*/  @!PT LDS RZ, [RZ] ;  /* 0x00000000fffff984 */ /* 0x000fe20000000800 */
[----:B------:R4:W-:Y:S06]  /*2560*/  MEMBAR.ALL.CTA ;  /* 0x0000000000007992 */ /* 0x0009ec0000008000 */
[----:B----4-:R-:W4:Y:S01]  /*2570*/  FENCE.VIEW.ASYNC.S ;  /* 0x00000000000073c6 */ /* 0x010f220000000000 */
[----:B---3--:R-:W-:-:S13]  /*2580*/  LOP3.LUT P0, RZ, R6, 0x1, RZ, 0xc0, !PT ;  /* 0x0000000106ff7812 */ /* 0x008fda000780c0ff */
[----:B----4-:R-:W-:Y:S01]  /*2590*/  VOTEU.ANY UP1, P0 ;  /* 0x0000000000ff7886 */ /* 0x010fe20000020100 */
[----:B------:R-:W-:-:S13]  /*25a0*/  PLOP3.LUT P0, PT, PT, PT, UP1, 0x80, 0x8 ;  /* 0x000000000008781c */ /* 0x000fda0003f0f018 */
[----:B-1----:R-:W-:Y:S02]  /*25b0*/  @P0 LOP3.LUT R0, R5, 0xffff, RZ, 0xc0, !PT ;  /* 0x0000ffff05000812 */ /* 0x002fe400078ec0ff */
[----:B------:R-:W-:Y:S02]  /*25c0*/  @P0 MOV R2, R4 ;  /* 0x0000000400020202 */ /* 0x000fe40000000f00 */
[----:B------:R-:W-:Y:S01]  /*25d0*/  @P0 R2UR UR6, R0 ;  /* 0x00000000000602ca */ /* 0x000fe200000e0000 */
[----:B------:R-:W-:Y:S01]  /*25e0*/  VIADD R0, R3, 0x300 ;  /* 0x0000030003007836 */ /* 0x000fe20000000000 */
[----:B------:R-:W-:Y:S02]  /*25f0*/  @P0 SHF.R.U32.HI R4, RZ, 0x10, R5 ;  /* 0x00000010ff040819 */ /* 0x000fe40000011605 */
[----:B------:R-:W-:Y:S02]  /*2600*/  @P0 R2UR UR8, R2 ;  /* 0x00000000020802ca */ /* 0x000fe400000e0000 */
[----:B------:R-:W-:-:S02]  /*2610*/  PRMT R0, RZ, 0x654, R0 ;  /* 0x00000654ff007816 */ /* 0x000fc40000000000 */
[----:B------:R-:W-:Y:S02]  /*2620*/  @P0 R2UR UR4, R4 ;  /* 0x00000000040402ca */ /* 0x000fe400000e0000 */
[----:B------:R1:W-:Y:S03]  /*2630*/  SYNCS.ARRIVE.TRANS64.RED.A1T0 RZ, [R0+URZ], RZ ;  /* 0x000000ff00ff79a7 */ /* 0x0003e600081004ff */
[----:B------:R-:W-:-:S04]  /*2640*/  @UP1 UMOV UR37, UR6 ;  /* 0x0000000600251c82 */ /* 0x000fc80008000000 */
[----:B------:R-:W-:-:S04]  /*2650*/  @UP1 UMOV UR38, UR8 ;  /* 0x0000000800261c82 */ /* 0x000fc80008000000 */
[----:B------:R-:W-:Y:S01]  /*2660*/  @UP1 UMOV UR36, UR4 ;  /* 0x0000000400241c82 */ /* 0x000fe20008000000 */
[----:B------:R-:W-:Y:S05]  /*2670*/  BRA.U !UP0, `(.L_x_41) ;  /* 0x0000000108d47547 */ /* 0x000fea000b800000 */
[----:B------:R-:W2:Y:S01]  /*2680*/  LDCU.128 UR12, c[0x0][0xb10] ;  /* 0x00016200ff0c77ac */ /* 0x000ea20008000c00 */
[----:B------:R-:W3:Y:S01]  /*2690*/  LDCU UR25, c[0x0][0xb20] ;  /* 0x00016400ff1977ac */ /* 0x000ee20008000800 */
[----:B------:R-:W4:Y:S01]  /*26a0*/  LDCU UR20, c[0x0][0xb0c] ;  /* 0x00016180ff1477ac */ /* 0x000f220008000800 */
[----:B------:R-:W1:Y:S01]  /*26b0*/  LDCU.64 UR10, c[0x0][0xb28] ;  /* 0x00016500ff0a77ac */ /* 0x000e620008000a00 */
[----:B------:R-:W-:Y:S02]  /*26c0*/  UISETP.NE.AND UP3, UPT, UR42, 0x1, UPT ;  /* 0x000000012a00788c */ /* 0x000fe4000bf65270 */
[----:B--2---:R-:W-:Y:S02]  /*26d0*/  UIMAD.WIDE.U32 UR16, UR39, UR15, URZ ;  /* 0x0000000f271072a5 */ /* 0x004fe4000f8e00ff */
[----:B------:R-:W-:Y:S02]  /*26e0*/  UIMAD.WIDE.U32 UR8, UR40, UR12, URZ ;  /* 0x0000000c280872a5 */ /* 0x000fe4000f8e00ff */
[----:B------:R-:W-:-:S02]  /*26f0*/  UISETP.NE.AND UP0, UPT, UR14, 0x1, UPT ;  /* 0x000000010e00788c */ /* 0x000fc4000bf05270 */
[----:B------:R-:W-:Y:S01]  /*2700*/  UIMAD.WIDE.U32 UR22, UR37, UR15, URZ ;  /* 0x0000000f251672a5 */ /* 0x000fe2000f8e00ff */
[----:B------:R-:W-:Y:S02]  /*2710*/  UMOV UR16, UR17 ;  /* 0x0000001100107c82 */ /* 0x000fe40008000000 */
[----:B------:R-:W-:Y:S01]  /*2720*/  UMOV UR8, UR9 ;  /* 0x0000000900087c82 */ /* 0x000fe20008000000 */
[----:B---3--:R-:W-:Y:S02]  /*2730*/  USHF.R.U32.HI UR16, URZ, UR25, UR16 ;  /* 0x00000019ff107299 */ /* 0x008fe40008011610 */
[----:B----4-:R-:W-:Y:S02]  /*2740*/  UISETP.NE.AND UP2, UPT, UR20, 0x1, UPT ;  /* 0x000000011400788c */ /* 0x010fe4000bf45270 */
[----:B------:R-:W-:Y:S02]  /*2750*/  USHF.R.U32.HI UR8, URZ, UR13, UR8 ;  /* 0x0000000dff087299 */ /* 0x000fe40008011608 */
[----:B------:R-:W-:-:S02]  /*2760*/  USEL UR6, UR39, UR16, !UP0 ;  /* 0x0000001027067287 */ /* 0x000fc4000c000000 */
[----:B------:R-:W-:Y:S02]  /*2770*/  USEL UR8, UR40, UR8, !UP2 ;  /* 0x0000000828087287 */ /* 0x000fe4000d000000 */
[----:B-1----:R-:W-:Y:S01]  /*2780*/  UIMAD.WIDE.U32 UR16, UR6, UR10, URZ ;  /* 0x0000000a061072a5 */ /* 0x002fe2000f8e00ff */
[----:B------:R-:W-:Y:S01]  /*2790*/  UMOV UR4, UR23 ;  /* 0x0000001700047c82 */ /* 0x000fe20008000000 */
[----:B------:R-:W-:Y:S02]  /*27a0*/  UIMAD.WIDE.U32 UR18, UR38, UR12, URZ ;  /* 0x0000000c261272a5 */ /* 0x000fe4000f8e00ff */
[----:B------:R-:W-:-:S03]  /*27b0*/  UIMAD.WIDE.U32 UR22, UR8, UR10, URZ ;  /* 0x0000000a081672a5 */ /* 0x000fc6000f8e00ff */
[----:B------:R-:W-:Y:S01]  /*27c0*/  UMOV UR16, UR17 ;  /* 0x0000001100107c82 */ /* 0x000fe20008000000 */
[----:B------:R-:W-:Y:S02]  /*27d0*/  USHF.R.U32.HI UR4, URZ, UR25, UR4 ;  /* 0x00000019ff047299 */ /* 0x000fe40008011604 */
[----:B------:R-:W-:Y:S01]  /*27e0*/  @UP3 USHF.R.U32.HI UR6, URZ, UR11, UR16 ;  /* 0x0000000bff063299 */ /* 0x000fe20008011610 */
[----:B------:R-:W-:Y:S01]  /*27f0*/  UMOV UR18, UR19 ;  /* 0x0000001300127c82 */ /* 0x000fe20008000000 */
[----:B------:R-:W-:Y:S01]  /*2800*/  UMOV UR22, UR23 ;  /* 0x0000001700167c82 */ /* 0x000fe20008000000 */
[----:B------:R-:W-:Y:S02]  /*2810*/  USHF.R.U32.HI UR13, URZ, UR13, UR18 ;  /* 0x0000000dff0d7299 */ /* 0x000fe40008011612 */
[----:B------:R-:W-:Y:S02]  /*2820*/  USEL UR4, UR37, UR4, !UP0 ;  /* 0x0000000425047287 */ /* 0x000fe4000c000000 */
[----:B------:R-:W-:-:S02]  /*2830*/  @UP3 USHF.R.U32.HI UR8, URZ, UR11, UR22 ;  /* 0x0000000bff083299 */ /* 0x000fc40008011616 */
[----:B------:R-:W-:Y:S02]  /*2840*/  UIMAD UR9, UR42, UR6, URZ ;  /* 0x000000062a0972a4 */ /* 0x000fe4000f8e02ff */
[----:B------:R-:W-:Y:S02]  /*2850*/  USEL UR6, UR38, UR13, !UP2 ;  /* 0x0000000d26067287 */ /* 0x000fe4000d000000 */
[----:B------:R-:W-:Y:S02]  /*2860*/  UIMAD UR12, UR42, UR8, URZ ;  /* 0x000000082a0c72a4 */ /* 0x000fe4000f8e02ff */
[----:B------:R-:W-:Y:S02]  /*2870*/  UISETP.GE.AND UP0, UPT, UR4, UR9, UPT ;  /* 0x000000090400728c */ /* 0x000fe4000bf06270 */
[----:B------:R-:W-:Y:S02]  /*2880*/  UIMAD.WIDE.U32 UR16, UR4, UR10, URZ ;  /* 0x0000000a041072a5 */ /* 0x000fe4000f8e00ff */
[----:B------:R-:W-:-:S02]  /*2890*/  UISETP.GE.OR UP0, UPT, UR6, UR12, UP0 ;  /* 0x0000000c0600728c */ /* 0x000fc40008706670 */
[----:B------:R-:W-:Y:S02]  /*28a0*/  UIMAD.WIDE.U32 UR12, UR6, UR10, URZ ;  /* 0x0000000a060c72a5 */ /* 0x000fe4000f8e00ff */
[----:B------:R-:W-:Y:S01]  /*28b0*/  UIADD3 UR15, UPT, UPT, -UR4, URZ, URZ ;  /* 0x000000ff040f7290 */ /* 0x000fe2000fffe1ff */
[----:B------:R-:W-:Y:S01]  /*28c0*/  UMOV UR10, UR17 ;  /* 0x00000011000a7c82 */ /* 0x000fe20008000000 */
[----:B------:R-:W-:Y:S02]  /*28d0*/  UIADD3 UR12, UPT, UPT, -UR6, URZ, URZ ;  /* 0x000000ff060c7290 */ /* 0x000fe4000fffe1ff */
[----:B------:R-:W-:-:S03]  /*28e0*/  USHF.R.U32.HI UR10, URZ, UR11, UR10 ;  /* 0x0000000bff0a7299 */ /* 0x000fc6000801160a */
[----:B------:R-:W-:Y:S01]  /*28f0*/  @!UP0 UMOV UR9, UR13 ;  /* 0x0000000d00098c82 */ /* 0x000fe20008000000 */
[----:B------:R-:W-:Y:S02]  /*2900*/  UIMAD UR15, UR14, UR15, UR37 ;  /* 0x0000000f0e0f72a4 */ /* 0x000fe4000f8e0225 */
[----:B------:R-:W-:Y:S02]  /*2910*/  USEL UR10, UR4, UR10, !UP3 ;  /* 0x0000000a040a7287 */ /* 0x000fe4000d800000 */
[----:B------:R-:W-:Y:S02]  /*2920*/  @!UP0 USHF.R.U32.HI UR9, URZ, UR11, UR9 ;  /* 0x0000000bff098299 */ /* 0x000fe40008011609 */
[----:B------:R-:W-:Y:S02]  /*2930*/  UIADD3 UR11, UPT, UPT, -UR10, URZ, URZ ;  /* 0x000000ff0a0b7290 */ /* 0x000fe4000fffe1ff */
[----:B------:R-:W-:Y:S02]  /*2940*/  @!UP0 USEL UR9, UR6, UR9, !UP3 ;  /* 0x0000000906098287 */ /* 0x000fe4000d800000 */
[----:B------:R-:W-:-:S02]  /*2950*/  UIMAD UR11, UR42, UR11, UR4 ;  /* 0x0000000b2a0b72a4 */ /* 0x000fc4000f8e0204 */
[----:B------:R-:W-:Y:S02]  /*2960*/  @!UP0 UIADD3 UR10, UPT, UPT, UR10, -UR9, URZ ;  /* 0x800000090a0a8290 */ /* 0x000fe4000fffe0ff */
[----:B------:R-:W-:Y:S02]  /*2970*/  @!UP0 UIMAD UR9, UR11, UR8, UR9 ;  /* 0x000000080b0982a4 */ /* 0x000fe4000f8e0209 */
[----:B------:R-:W-:Y:S02]  /*2980*/  @!UP0 UIMAD UR4, UR42, UR10, UR6 ;  /* 0x0000000a2a0482a4 */ /* 0x000fe4000f8e0206 */
[----:B------:R-:W-:Y:S02]  /*2990*/  UIMAD UR8, UR20, UR12, UR38 ;  /* 0x0000000c140872a4 */ /* 0x000fe4000f8e0226 */
[----:B------:R-:W-:Y:S01]  /*29a0*/  UIMAD UR37, UR4, UR14, UR15 ;  /* 0x0000000e042572a4 */ /* 0x000fe2000f8e020f */
[----:B------:R-:W-:Y:S02]  /*29b0*/  @!UP0 UMOV UR6, UR9 ;  /* 0x0000000900068c82 */ /* 0x000fe40008000000 */
[----:B------:R-:W-:-:S12]  /*29c0*/  UIMAD UR38, UR6, UR20, UR8 ;  /* 0x00000014062672a4 */ /* 0x000fd8000f8e0208 */
.L_x_41:
[----:B------:R-:W3:Y:S02]  /*29d0*/  LDCU UR4, c[0x0][0xb30] ;  /* 0x00016600ff0477ac */ /* 0x000ee40008000800 */
[----:B---3--:R-:W-:-:S09]  /*29e0*/  UISETP.NE.AND UP0, UPT, UR4, 0x1, UPT ;  /* 0x000000010400788c */ /* 0x008fd2000bf05270 */
[----:B------:R-:W-:Y:S05]  /*29f0*/  BRA.U UP0, `(.L_x_42) ;  /* 0x0000000100447547 */ /* 0x000fea000b800000 */
[----:B------:R-:W3:Y:S01]  /*2a00*/  LDCU.128 UR12, c[0x0][0xb10] ;  /* 0x00016200ff0c77ac */ /* 0x000ee20008000c00 */
[----:B------:R-:W4:Y:S01]  /*2a10*/  LDCU UR16, c[0x0][0xb0c] ;  /* 0x00016180ff1077ac */ /* 0x000f220008000800 */
[----:B------:R-:W1:Y:S01]  /*2a20*/  LDCU UR17, c[0x0][0xb20] ;  /* 0x00016400ff1177ac */ /* 0x000e620008000800 */
[----:B---3--:R-:W-:Y:S02]  /*2a30*/  UIMAD.WIDE.U32 UR10, UR38, UR12, URZ ;  /* 0x0000000c260a72a5 */ /* 0x008fe4000f8e00ff */
[----:B------:R-:W-:Y:S02]  /*2a40*/  UIMAD.WIDE.U32 UR8, UR37, UR15, URZ ;  /* 0x0000000f250872a5 */ /* 0x000fe4000f8e00ff */
[----:B----4-:R-:W-:Y:S02]  /*2a50*/  UISETP.NE.AND UP2, UPT, UR16, 0x1, UPT ;  /* 0x000000011000788c */ /* 0x010fe4000bf45270 */
[----:B------:R-:W-:Y:S01]  /*2a60*/  UISETP.NE.AND UP0, UPT, UR14, 0x1, UPT ;  /* 0x000000010e00788c */ /* 0x000fe2000bf05270 */
[----:B------:R-:W-:-:S02]  /*2a70*/  UMOV UR6, UR11 ;  /* 0x0000000b00067c82 */ /* 0x000fc40008000000 */
[----:B------:R-:W-:Y:S01]  /*2a80*/  UMOV UR4, UR9 ;  /* 0x0000000900047c82 */ /* 0x000fe20008000000 */
[----:B------:R-:W-:Y:S02]  /*2a90*/  USHF.R.U32.HI UR6, URZ, UR13, UR6 ;  /* 0x0000000dff067299 */ /* 0x000fe40008011606 */
[----:B-1----:R-:W-:Y:S02]  /*2aa0*/  USHF.R.U32.HI UR4, URZ, UR17, UR4 ;  /* 0x00000011ff047299 */ /* 0x002fe40008011604 */
[----:B------:R-:W-:Y:S02]  /*2ab0*/  USEL UR6, UR38, UR6, !UP2 ;  /* 0x0000000626067287 */ /* 0x000fe4000d000000 */
[----:B------:R-:W-:-:S04]  /*2ac0*/  USEL UR4, UR37, UR4, !UP0 ;  /* 0x0000000425047287 */ /* 0x000fc8000c000000 */
[----:B------:R-:W-:Y:S02]  /*2ad0*/  UIADD3 UR8, UPT, UPT, UR6, -UR4, URZ ;  /* 0x8000000406087290 */ /* 0x000fe4000fffe0ff */
[----:B------:R-:W-:Y:S02]  /*2ae0*/  UIADD3 UR4, UPT, UPT, -UR6, UR4, URZ ;  /* 0x0000000406047290 */ /* 0x000fe4000fffe1ff */
[----:B------:R-:W-:Y:S02]  /*2af0*/  UIMAD UR37, UR8, UR14, UR37 ;  /* 0x0000000e082572a4 */ /* 0x000fe4000f8e0225 */
[----:B------:R-:W-:-:S12]  /*2b00*/  UIMAD UR38, UR4, UR16, UR38 ;  /* 0x00000010042672a4 */ /* 0x000fd8000f8e0226 */
.L_x_42:
[----:B------:R-:W-:Y:S01]  /*2b10*/  VIADD R11, R11, 0x1 ;  /* 0x000000010b0b7836 */ /* 0x000fe20000000000 */
[----:B------:R-:W-:Y:S01]  /*2b20*/  PLOP3.LUT P1, PT, PT, PT, PT, 0x80, 0x8 ;  /* 0x000000000008781c */ /* 0x000fe20003f2f070 */
[----:B------:R-:W-:Y:S02]  /*2b30*/  UIADD3 UR46, UPT, UPT, UR38, UR59, URZ ;  /* 0x0000003b262e7290 */ /* 0x000fe4000fffe0ff */
[----:B------:R-:W-:Y:S01]  /*2b40*/  UIADD3 UR45, UPT, UPT, UR37, UR58, URZ ;  /* 0x0000003a252d7290 */ /* 0x000fe2000fffe0ff */
[----:B------:R-:W-:-:S04]  /*2b50*/  ISETP.NE.AND P0, PT, R11, 0x2, PT ;  /* 0x000000020b00780c */ /* 0x000fc80003f05270 */
[----:B------:R-:W-:Y:S02]  /*2b60*/  SEL R3, RZ, 0x1, P0 ;  /* 0x00000001ff037807 */ /* 0x000fe40000000000 */
[----:B------:R-:W-:Y:S02]  /*2b70*/  SEL R11, R11, RZ, P0 ;  /* 0x000000ff0b0b7207 */ /* 0x000fe40000000000 */
[----:B------:R-:W-:Y:S01]  /*2b80*/  LOP3.LUT R10, R10, R3, RZ, 0x3c, !PT ;  /* 0x000000030a0a7212 */ /* 0x000fe200078e3cff */
[----:B------:R-:W-:Y:S06]  /*2b90*/  BRA.U UP1, `(.L_x_43) ;  /* 0xfffffff101587547 */ /* 0x000fec000b83ffff */
[----:B------:R-:W-:Y:S01]  /*2ba0*/  UIADD3 UR7, UPT, UPT, UR7, 0x160, URZ ;  /* 0x0000016007077890 */ /* 0x000fe2000fffe0ff */
[----:B------:R-:W-:-:S03]  /*2bb0*/  SHF.L.U32 R3, R12, 0x1f, RZ ;  /* 0x0000001f0c037819 */ /* 0x000fc600000006ff */
[----:B------:R-:W-:-:S09]  /*2bc0*/  ULEA UR4, UR5, UR7, 0x3 ;  /* 0x0000000705047291 */ /* 0x000fd2000f8e18ff */
[----:B------:R-:W3:Y:S02]  /*2bd0*/  SYNCS.PHASECHK.TRANS64.TRYWAIT P0, [UR4], R3 ;  /* 0x00000003ff0075a7 */ /* 0x000ee40008001104 */
[----:B---3--:R-:W-:Y:S05]  /*2be0*/  @!P0 BRA `(.L_x_44) ;  /* 0x0000005400508947 */ /* 0x008fea0003800000 */
.L_x_155:
[----:B------:R-:W-:-:S04]  /*2bf0*/  UIADD3 UR4, UPT, UPT, UR5, 0x1, URZ ;  /* 0x0000000105047890 */ /* 0x000fc8000fffe0ff */
[----:B------:R-:W-:-:S04]  /*2c00*/  UISETP.NE.AND UP0, UPT, UR4, 0x2c, UPT ;  /* 0x0000002c0400788c */ /* 0x000fc8000bf05270 */
[----:B------:R-:W-:Y:S02]  /*2c10*/  USEL UR6, URZ, 0x1, UP0 ;  /* 0x00000001ff067887 */ /* 0x000fe40008000000 */
[----:B------:R-:W-:-:S04]  /*2c20*/  USEL UR4, UR4, URZ, UP0 ;  /* 0x000000ff04047287 */ /* 0x000fc80008000000 */
[----:B------:R-:W-:Y:S01]  /*2c30*/  ULEA UR5, UR4, UR7, 0x3 ;  /* 0x0000000704057291 */ /* 0x000fe2000f8e18ff */
[----:B------:R-:W-:-:S04]  /*2c40*/  LOP3.LUT R2, R12, UR6, RZ, 0x3c, !PT ;  /* 0x000000060c027c12 */ /* 0x000fc8000f8e3cff */
[----:B-1----:R-:W-:-:S04]  /*2c50*/  SHF.L.U32 R3, R2, 0x1f, RZ ;  /* 0x0000001f02037819 */ /* 0x002fc800000006ff */
[----:B------:R-:W1:Y:S02]  /*2c60*/  SYNCS.PHASECHK.TRANS64.TRYWAIT P0, [UR5], R3 ;  /* 0x00000003ff0075a7 */ /* 0x000e640008001105 */
[----:B-1----:R-:W-:Y:S05]  /*2c70*/  @!P0 BRA `(.L_x_45) ;  /* 0x0000005400448947 */ /* 0x002fea0003800000 */
.L_x_157:
        /* <DEDUP_REMOVED lines=9> */
.L_x_159:
        /* <DEDUP_REMOVED lines=9> */
.L_x_161:
        /* <DEDUP_REMOVED lines=9> */
.L_x_163:
        /* <DEDUP_REMOVED lines=9> */
.L_x_165:
        /* <DEDUP_REMOVED lines=9> */
.L_x_167:
        /* <DEDUP_REMOVED lines=9> */
.L_x_169:
        /* <DEDUP_REMOVED lines=9> */
.L_x_171:
        /* <DEDUP_REMOVED lines=9> */
.L_x_173:
        /* <DEDUP_REMOVED lines=9> */
.L_x_175:
        /* <DEDUP_REMOVED lines=9> */
.L_x_177:
        /* <DEDUP_REMOVED lines=9> */
.L_x_179:
        /* <DEDUP_REMOVED lines=9> */
.L_x_181:
        /* <DEDUP_REMOVED lines=9> */
.L_x_183:
        /* <DEDUP_REMOVED lines=9> */
.L_x_185:
        /* <DEDUP_REMOVED lines=9> */
.L_x_187:
        /* <DEDUP_REMOVED lines=9> */
.L_x_189:
        /* <DEDUP_REMOVED lines=9> */
.L_x_191:
        /* <DEDUP_REMOVED lines=9> */
.L_x_193:
        /* <DEDUP_REMOVED lines=9> */
.L_x_195:
        /* <DEDUP_REMOVED lines=9> */
.L_x_197:
        /* <DEDUP_REMOVED lines=9> */
.L_x_199:
        /* <DEDUP_REMOVED lines=9> */
.L_x_201:
        /* <DEDUP_REMOVED lines=9> */
.L_x_203:
        /* <DEDUP_REMOVED lines=9> */
.L_x_205:
        /* <DEDUP_REMOVED lines=9> */
.L_x_207:
        /* <DEDUP_REMOVED lines=9> */
.L_x_209:
        /* <DEDUP_REMOVED lines=9> */
.L_x_211:
        /* <DEDUP_REMOVED lines=9> */
.L_x_213:
        /* <DEDUP_REMOVED lines=9> */
.L_x_215:
        /* <DEDUP_REMOVED lines=9> */
.L_x_217:
        /* <DEDUP_REMOVED lines=9> */
.L_x_219:
        /* <DEDUP_REMOVED lines=9> */
.L_x_221:
        /* <DEDUP_REMOVED lines=9> */
.L_x_223:
        /* <DEDUP_REMOVED lines=9> */
.L_x_225:
        /* <DEDUP_REMOVED lines=9> */
.L_x_227:
        /* <DEDUP_REMOVED lines=9> */
.L_x_229:
        /* <DEDUP_REMOVED lines=9> */
.L_x_231:
        /* <DEDUP_REMOVED lines=9> */
.L_x_233:
        /* <DEDUP_REMOVED lines=9> */
.L_x_235:
        /* <DEDUP_REMOVED lines=9> */
.L_x_237:
        /* <DEDUP_REMOVED lines=9> */
.L_x_239:
[----:B------:R-:W-:-:S04]  /*4390*/  UIADD3 UR4, UPT, UPT, UR4, 0x1, URZ ;  /* 0x0000000104047890 */ /* 0x000fc8000fffe0ff */
[----:B------:R-:W-:-:S04]  /*43a0*/  UISETP.NE.AND UP0, UPT, UR4, 0x2c, UPT ;  /* 0x0000002c0400788c */ /* 0x000fc8000bf05270 */
[----:B------:R-:W-:Y:S02]  /*43b0*/  USEL UR5, URZ, 0x1, UP0 ;  /* 0x00000001ff057887 */ /* 0x000fe40008000000 */
[----:B------:R-:W-:-:S04]  /*43c0*/  USEL UR4, UR4, URZ, UP0 ;  /* 0x000000ff04047287 */ /* 0x000fc80008000000 */
[----:B------:R-:W-:Y:S01]  /*43d0*/  ULEA UR4, UR4, UR7, 0x3 ;  /* 0x0000000704047291 */ /* 0x000fe2000f8e18ff */
[----:B-1----:R-:W-:-:S04]  /*43e0*/  LOP3.LUT R3, R2, UR5, RZ, 0x3c, !PT ;  /* 0x0000000502037c12 */ /* 0x002fc8000f8e3cff */
[----:B------:R-:W-:Y:S01]  /*43f0*/  SHF.L.U32 R3, R3, 0x1f, RZ ;  /* 0x0000001f03037819 */ /* 0x000fe200000006ff */
[----:B------:R-:W-:-:S07]  /*4400*/  IMAD.U32 R0, RZ, RZ, UR4 ;  /* 0x00000004ff007e24 */ /* 0x000fce000f8e00ff */
.L_x_87:
[----:B-1----:R1:W3:Y:S02]  /*4410*/  SYNCS.PHASECHK.TRANS64.TRYWAIT P0, [R0+URZ], R3 ;  /* 0x00000003000075a7 */ /* 0x0022e400080011ff */
[----:B---3--:R-:W-:Y:S05]  /*4420*/  @!P0 NANOSLEEP.SYNCS 0x989680 ;  /* 0x009896800000895d */ /* 0x008fea0003900000 */
[----:B------:R-:W3:Y:S02]  /*4430*/  @!P0 SYNCS.PHASECHK.TRANS64 P0, [R0+URZ], R3 ;  /* 0x00000003000085a7 */ /* 0x000ee400080010ff */
[----:B--23--:R-:W-:Y:S05]  /*4440*/  @P0 EXIT ;  /* 0x000000000000094d */ /* 0x00cfea0003800000 */
[----:B------:R-:W-:Y:S05]  /*4450*/  BRA `(.L_x_87) ;  /* 0xfffffffc00ec7947 */ /* 0x000fea000383ffff */
.L_x_23:
[----:B------:R-:W2:Y:S02]  /*4460*/  S2UR UR4, SR_CgaCtaId ;  /* 0x00000000000479c3 */ /* 0x000ea40000008800 */
[----:B--2---:R-:W-:-:S04]  /*4470*/  UISETP.NE.AND UP0, UPT, UR4, URZ, UPT ;  /* 0x000000ff0400728c */ /* 0x004fc8000bf05270 */
[----:B------:R-:W-:-:S09]  /*4480*/  UISETP.NE.OR UP0, UPT, UR18, 0x1, UP0 ;  /* 0x000000011200788c */ /* 0x000fd20008705670 */
[----:B------:R-:W-:Y:S05]  /*4490*/  BRA.U UP0, `(.L_x_88) ;  /* 0x00000005004c7547 */ /* 0x000fea000b800000 */
[----:B------:R-:W2:Y:S01]  /*44a0*/  S2UR UR5, SR_CgaCtaId ;  /* 0x00000000000579c3 */ /* 0x000ea20000008800 */
[----:B------:R-:W-:Y:S01]  /*44b0*/  UMOV UR4, 0x400 ;  /* 0x0000040000047882 */ /* 0x000fe20000000000 */
[----:B------:R-:W-:Y:S01]  /*44c0*/  ISETP.GE.U32.AND P2, PT, R0, 0x2, PT ;  /* 0x000000020000780c */ /* 0x000fe20003f46070 */
[----:B------:R-:W-:Y:S01]  /*44d0*/  IMAD.MOV.U32 R12, RZ, RZ, 0x1 ;  /* 0x00000001ff0c7424 */ /* 0x000fe200078e00ff */
[----:B------:R-:W-:Y:S02]  /*44e0*/  CS2R R10, SRZ ;  /* 0x00000000000a7805 */ /* 0x000fe4000001ff00 */
[----:B------:R-:W-:Y:S01]  /*44f0*/  CS2R R8, SRZ ;  /* 0x0000000000087805 */ /* 0x000fe2000001ff00 */
[----:B--2---:R-:W-:-:S03]  /*4500*/  ULEA UR6, UR5, UR4, 0x18 ;  /* 0x0000000405067291 */ /* 0x004fc6000f8ec0ff */
[----:B------:R-:W-:-:S09]  /*4510*/  UMOV UR5, URZ ;  /* 0x000000ff00057c82 */ /* 0x000fd20008000000 */
.L_x_92:
[----:B------:R-:W-:Y:S02]  /*4520*/  LEA R2, R8, UR6, 0x3 ;  /* 0x0000000608027c11 */ /* 0x000fe4000f8e18ff */
[----:B------:R-:W-:-:S03]  /*4530*/  SHF.L.U32 R5, R9, 0x1f, RZ ;  /* 0x0000001f09057819 */ /* 0x000fc600000006ff */
[----:B------:R-:W-:Y:S01]  /*4540*/  VIADD R4, R2, 0x360 ;  /* 0x0000036002047836 */ /* 0x000fe20000000000 */
[----:B------:R-:W2:Y:S02]  /*4550*/  SYNCS.PHASECHK.TRANS64.TRYWAIT P0, [R2+URZ+0x350], R5 ;  /* 0x00035005020075a7 */ /* 0x000ea400080011ff */
[----:B--2---:R-:W-:Y:S05]  /*4560*/  @!P0 BRA `(.L_x_89) ;  /* 0x0000004800f88947 */ /* 0x004fea0003800000 */
.L_x_240:
[----:B------:R-:W-:Y:S01]  /*4570*/  ULEA UR4, UR5, UR6, 0x3 ;  /* 0x0000000605047291 */ /* 0x000fe2000f8e18ff */
[----:B------:R-:W-:Y:S02]  /*4580*/  PRMT R4, RZ, 0x654, R4 ;  /* 0x00000654ff047816 */ /* 0x000fe40000000004 */
[----:B--2---:R-:W-:Y:S01]  /*4590*/  SHF.L.U32 R5, R12, 0x1f, RZ ;  /* 0x0000001f0c057819 */ /* 0x004fe200000006ff */
[----:B------:R-:W-:Y:S01]  /*45a0*/  UIADD3 UR7, UPT, UPT, UR4, 0x2f0, URZ ;  /* 0x000002f004077890 */ /* 0x000fe2000fffe0ff */
[----:B------:R2:W-:Y:S05]  /*45b0*/  SYNCS.ARRIVE.TRANS64.RED.A1T0 RZ, [R4+URZ], RZ ;  /* 0x000000ff04ff79a7 */ /* 0x0005ea00081004ff */
[----:B------:R-:W-:Y:S01]  /*45c0*/  IMAD.U32 R7, RZ, RZ, UR7 ;  /* 0x00000007ff077e24 */ /* 0x000fe2000f8e00ff */
[----:B------:R-:W3:Y:S04]  /*45d0*/  SYNCS.PHASECHK.TRANS64.TRYWAIT P0, [UR4+0x300], R5 ;  /* 0x00030005ff0075a7 */ /* 0x000ee80008001104 */
[----:B------:R-:W-:Y:S01]  /*45e0*/  PRMT R6, R0, 0x654, R7 ;  /* 0x0000065400067816 */ /* 0x000fe20000000007 */
[----:B--2---:R-:W-:Y:S01]  /*45f0*/  @!P2 IMAD.MOV.U32 R4, RZ, RZ, 0x10 ;  /* 0x00000010ff04a424 */ /* 0x004fe200078e00ff */
[----:B---3--:R-:W-:Y:S06]  /*4600*/  @!P0 BRA `(.L_x_90) ;  /* 0x0000004800e48947 */ /* 0x008fec0003800000 */
.L_x_242:
[----:B------:R-:W-:Y:S01]  /*4610*/  ULEA UR8, UR5, UR6, 0x4 ;  /* 0x0000000605087291 */ /* 0x000fe2000f8e20ff */
[----:B------:R-:W-:Y:S01]  /*4620*/  SEL R3, R6, R3, !P2 ;  /* 0x0000000306037207 */ /* 0x000fe20005000000 */
[----:B------:R-:W-:Y:S01]  /*4630*/  UIADD3 UR9, UPT, UPT, UR4, 0x2f0, URZ ;  /* 0x000002f004097890 */ /* 0x000fe2000fffe0ff */
[----:B--2---:R-:W-:Y:S01]  /*4640*/  LEA R2, R11, UR6, 0x3 ;  /* 0x000000060b027c11 */ /* 0x004fe2000f8e18ff */
[----:B------:R-:W-:Y:S01]  /*4650*/  UIADD3 UR8, UPT, UPT, UR8, 0x380, URZ ;  /* 0x0000038008087890 */ /* 0x000fe2000fffe0ff */
[----:B------:R-:W-:Y:S01]  /*4660*/  SHF.L.U32 R5, R10, 0x1f, RZ ;  /* 0x0000001f0a057819 */ /* 0x000fe200000006ff */
[----:B------:R2:W-:Y:S01]  /*4670*/  @!P2 SYNCS.ARRIVE.TRANS64.RED RZ, [R3+URZ], R4 ;  /* 0x0000000403ffa9a7 */ /* 0x0005e200080004ff */
[----:B------:R-:W-:Y:S01]  /*4680*/  UIADD3 UR4, UPT, UPT, UR5, 0x1, URZ ;  /* 0x0000000105047890 */ /* 0x000fe2000fffe0ff */
[----:B------:R-:W-:-:S03]  /*4690*/  VIADD R8, R8, 0x1 ;  /* 0x0000000108087836 */ /* 0x000fc60000000000 */
[----:B------:R-:W-:Y:S02]  /*46a0*/  UISETP.NE.AND UP0, UPT, UR4, 0x2, UPT ;  /* 0x000000020400788c */ /* 0x000fe4000bf05270 */
[----:B------:R-:W-:Y:S06]  /*46b0*/  UGETNEXTWORKID.BROADCAST [UR8], [UR9] ;  /* 0x00000000080073ca */ /* 0x000fec0008000100 */
[----:B------:R-:W-:Y:S01]  /*46c0*/  USEL UR7, URZ, 0x1, UP0 ;  /* 0x00000001ff077887 */ /* 0x000fe20008000000 */
[----:B------:R-:W-:Y:S01]  /*46d0*/  ISETP.NE.AND P0, PT, R8, 0x2, PT ;  /* 0x000000020800780c */ /* 0x000fe20003f05270 */
[----:B------:R-:W-:Y:S01]  /*46e0*/  USEL UR5, UR4, URZ, UP0 ;  /* 0x000000ff04057287 */ /* 0x000fe20008000000 */
[----:B------:R-:W3:Y:S03]  /*46f0*/  SYNCS.PHASECHK.TRANS64.TRYWAIT P1, [R2+URZ+0x2f0], R5 ;  /* 0x0002f005020075a7 */ /* 0x000ee600080211ff */
[----:B------:R-:W-:Y:S01]  /*4700*/  LOP3.LUT R12, R12, UR7, RZ, 0x3c, !PT ;  /* 0x000000070c0c7c12 */ /* 0x000fe2000f8e3cff */
[----:B--23--:R-:W-:Y:S07]  /*4710*/  @!P1 BRA `(.L_x_91) ;  /* 0x0000004800b89947 */ /* 0x00cfee0003800000 */
.L_x_243:
[C---:B------:R-:W-:Y:S01]  /*4720*/  LEA R4, R11.reuse, UR6, 0x4 ;  /* 0x000000060b047c11 */ /* 0x040fe2000f8e20ff */
[----:B--2---:R-:W-:Y:S01]  /*4730*/  VIADD R2, R2, 0x300 ;  /* 0x0000030002027836 */ /* 0x004fe20000000000 */
[----:B------:R-:W-:Y:S01]  /*4740*/  SEL R8, R8, RZ, P0 ;  /* 0x000000ff08087207 */ /* 0x000fe20000000000 */
[----:B------:R-:W-:-:S03]  /*4750*/  VIADD R11, R11, 0x1 ;  /* 0x000000010b0b7836 */ /* 0x000fc60000000000 */
[----:B------:R-:W2:Y:S01]  /*4760*/  LDS.128 R4, [R4+0x380] ;  /* 0x0003800004047984 */ /* 0x000ea20000000c00 */
[----:B------:R-:W-:Y:S02]  /*4770*/  PRMT R2, RZ, 0x654, R2 ;  /* 0x00000654ff027816 */ /* 0x000fe40000000002 */
[C---:B------:R-:W-:Y:S01]  /*4780*/  ISETP.NE.AND P1, PT, R11.reuse, 0x2, PT ;  /* 0x000000020b00780c */ /* 0x040fe20003f25270 */
[----:B------:R-:W-:Y:S01]  /*4790*/  @!PT LDS RZ, [RZ] ;  /* 0x00000000fffff984 */ /* 0x000fe20000000800 */
[----:B------:R-:W-:Y:S01]  /*47a0*/  @!PT LDS RZ, [RZ] ;  /* 0x00000000fffff984 */ /* 0x000fe20000000800 */
[----:B------:R-:W-:Y:S01]  /*47b0*/  @!PT LDS RZ, [RZ] ;  /* 0x00000000fffff984 */ /* 0x000fe20000000800 */
[----:B------:R-:W-:Y:S01]  /*47c0*/  @!PT LDS RZ, [RZ] ;  /* 0x00000000fffff984 */ /* 0x000fe20000000800 */
[----:B------:R3:W-:Y:S06]  /*47d0*/  MEMBAR.ALL.CTA ;  /* 0x0000000000007992 */ /* 0x0007ec0000008000 */
[----:B---3--:R-:W3:Y:S01]  /*47e0*/  FENCE.VIEW.ASYNC.S ;  /* 0x00000000000073c6 */ /* 0x008ee20000000000 */
[----:B------:R-:W-:Y:S01]  /*47f0*/  SEL R11, R11, RZ, P1 ;  /* 0x000000ff0b0b7207 */ /* 0x000fe20000800000 */
[----:B---3--:R3:W-:Y:S01]  /*4800*/  SYNCS.ARRIVE.TRANS64.RED.A1T0 RZ, [R2+URZ], RZ ;  /* 0x000000ff02ff79a7 */ /* 0x0087e200081004ff */
[----:B--2---:R-:W-:-:S02]  /*4810*/  LOP3.LUT P3, RZ, R6, 0x1, RZ, 0xc0, !PT ;  /* 0x0000000106ff7812 */ /* 0x004fc4000786c0ff */
[----:B------:R-:W-:-:S04]  /*4820*/  SEL R5, RZ, 0x1, P1 ;  /* 0x00000001ff057807 */ /* 0x000fc80000800000 */
[----:B------:R-:W-:Y:S02]  /*4830*/  LOP3.LUT R10, R10, R5, RZ, 0x3c, !PT ;  /* 0x000000050a0a7212 */ /* 0x000fe400078e3cff */
[----:B---3--:R-:W-:-:S04]  /*4840*/  SEL R2, RZ, 0x1, P0 ;  /* 0x00000001ff027807 */ /* 0x008fc80000000000 */
[----:B------:R-:W-:Y:S01]  /*4850*/  LOP3.LUT R9, R9, R2, RZ, 0x3c, !PT ;  /* 0x0000000209097212 */ /* 0x000fe200078e3cff */
[----:B------:R-:W-:Y:S06]  /*4860*/  @P3 BRA `(.L_x_92) ;  /* 0xfffffffc002c3947 */ /* 0x000fec000383ffff */
[----:B------:R-:W-:Y:S01]  /*4870*/  ULEA UR4, UR5, UR6, 0x3 ;  /* 0x0000000605047291 */ /* 0x000fe2000f8e18ff */
[----:B------:R-:W-:-:S08]  /*4880*/  SHF.L.U32 R3, R12, 0x1f, RZ ;  /* 0x0000001f0c037819 */ /* 0x000fd000000006ff */
[----:B------:R-:W2:Y:S02]  /*4890*/  SYNCS.PHASECHK.TRANS64 P0, [UR4+0x300], R3 ;  /* 0x00030003ff0075a7 */ /* 0x000ea40008001004 */
[----:B--2---:R-:W-:Y:S05]  /*48a0*/  @P0 BRA `(.L_x_93) ;  /* 0x0000000000080947 */ /* 0x004fea0003800000 */
[----:B------:R-:W2:Y:S02]  /*48b0*/  SYNCS.PHASECHK.TRANS64.TRYWAIT P0, [UR4+0x300], R3 ;  /* 0x00030003ff0075a7 */ /* 0x000ea40008001104 */
[----:B--2---:R-:W-:Y:S05]  /*48c0*/  @!P0 BRA `(.L_x_94) ;  /* 0x0000004800608947 */ /* 0x004fea0003800000 */
.L_x_93:
[----:B------:R-:W-:-:S04]  /*48d0*/  UIADD3 UR7, UPT, UPT, UR5, 0x1, URZ ;  /* 0x0000000105077890 */ /* 0x000fc8000fffe0ff */
[----:B------:R-:W-:-:S04]  /*48e0*/  UISETP.NE.AND UP0, UPT, UR7, 0x2, UPT ;  /* 0x000000020700788c */ /* 0x000fc8000bf05270 */
[----:B------:R-:W-:Y:S02]  /*48f0*/  USEL UR8, URZ, 0x1, UP0 ;  /* 0x00000001ff087887 */ /* 0x000fe40008000000 */
[----:B------:R-:W-:-:S04]  /*4900*/  USEL UR7, UR7, URZ, UP0 ;  /* 0x000000ff07077287 */ /* 0x000fc80008000000 */
[----:B------:R-:W-:Y:S01]  /*4910*/  ULEA UR7, UR7, UR6, 0x3 ;  /* 0x0000000607077291 */ /* 0x000fe2000f8e18ff */
[----:B--2---:R-:W-:-:S04]  /*4920*/  LOP3.LUT R3, R12, UR8, RZ, 0x3c, !PT ;  /* 0x000000080c037c12 */ /* 0x004fc8000f8e3cff */
[----:B------:R-:W-:-:S04]  /*4930*/  SHF.L.U32 R0, R3, 0x1f, RZ ;  /* 0x0000001f03007819 */ /* 0x000fc800000006ff */
[----:B------:R-:W2:Y:S02]  /*4940*/  SYNCS.PHASECHK.TRANS64 P0, [UR7+0x300], R0 ;  /* 0x00030000ff0075a7 */ /* 0x000ea40008001007 */
[----:B-12---:R-:W-:Y:S05]  /*4950*/  @P0 EXIT ;  /* 0x000000000000094d */ /* 0x006fea0003800000 */
[----:B------:R-:W-:Y:S02]  /*4960*/  SHF.L.U32 R3, R3, 0x1f, RZ ;  /* 0x0000001f03037819 */ /* 0x000fe400000006ff */
[----:B------:R-:W-:-:S07]  /*4970*/  MOV R0, UR7 ;  /* 0x0000000700007c02 */ /* 0x000fce0008000f00 */
.L_x_95:
[----:B-1----:R1:W2:Y:S02]  /*4980*/  SYNCS.PHASECHK.TRANS64.TRYWAIT P0, [R0+URZ+0x300], R3 ;  /* 0x00030003000075a7 */ /* 0x0022a400080011ff */
[----:B--2---:R-:W-:Y:S05]  /*4990*/  @!P0 NANOSLEEP.SYNCS 0x989680 ;  /* 0x009896800000895d */ /* 0x004fea0003900000 */
[----:B------:R-:W2:Y:S02]  /*49a0*/  @!P0 SYNCS.PHASECHK.TRANS64 P0, [R0+URZ+0x300], R3 ;  /* 0x00030003000085a7 */ /* 0x000ea400080010ff */
[----:B--2---:R-:W-:Y:S05]  /*49b0*/  @P0 EXIT ;  /* 0x000000000000094d */ /* 0x004fea0003800000 */
[----:B------:R-:W-:Y:S05]  /*49c0*/  BRA `(.L_x_95) ;  /* 0xfffffffc00ec7947 */ /* 0x000fea000383ffff */
.L_x_88:
[----:B------:R-:W-:Y:S05]  /*49d0*/  BRA.U UP5, `(.L_x_96) ;  /* 0x0000000d05a07547 */ /* 0x000fea000b800000 */
[----:B------:R-:W2:Y:S01]  /*49e0*/  S2UR UR7, SR_CgaCtaId ;  /* 0x00000000000779c3 */ /* 0x000ea20000008800 */
[----:B------:R-:W-:Y:S01]  /*49f0*/  UMOV UR4, 0x40 ;  /* 0x0000004000047882 */ /* 0x000fe20000000000 */
[----:B------:R-:W-:Y:S01]  /*4a00*/  NOP ;  /* 0x0000000000007918 */ /* 0x000fe20000000000 */
[----:B------:R-:W-:Y:S01]  /*4a10*/  UMOV UR6, 0x400 ;  /* 0x0000040000067882 */ /* 0x000fe20000000000 */
[----:B--2---:R-:W-:Y:S02]  /*4a20*/  ULEA UR5, UR7, UR4, 0x18 ;  /* 0x0000000407057291 */ /* 0x004fe4000f8ec0ff */
[----:B------:R-:W-:-:S07]  /*4a30*/  ULEA UR6, UR7, UR6, 0x18 ;  /* 0x0000000607067291 */ /* 0x000fce000f8ec0ff */
[----:B------:R-:W2:Y:S02]  /*4a40*/  LDS.U8 R0, [UR5+0x1c] ;  /* 0x00001c05ff007984 */ /* 0x000ea40008000000 */
[----:B--2---:R-:W-:-:S13]  /*4a50*/  ISETP.NE.AND P0, PT, R0, RZ, PT ;  /* 0x000000ff0000720c */ /* 0x004fda0003f05270 */
[----:B------:R-:W-:Y:S05]  /*4a60*/  @P0 BRA `(.L_x_97) ;  /* 0x0000000000580947 */ /* 0x000fea0003800000 */
[----:B------:R-:W-:-:S13]  /*4a70*/  ELECT P0, URZ, PT ;  /* 0x0000000000ff782f */ /* 0x000fda0003800000 */
[----:B------:R-:W-:Y:S05]  /*4a80*/  @!P0 BRA `(.L_x_98) ;  /* 0x0000000000608947 */ /* 0x000fea0003800000 */
[----:B------:R-:W-:Y:S01]  /*4a90*/  UMOV UR4, 0x10 ;  /* 0x0000001000047882 */ /* 0x000fe20000000000 */
[----:B------:R-:W-:Y:S01]  /*4aa0*/  HFMA2 R0, -RZ, RZ, 0, 5.9604644775390625e-08 ;  /* 0x00000001ff007431 */ /* 0x000fe200000001ff */
[----:B------:R-:W-:-:S03]  /*4ab0*/  MOV R3, 0xffff ;  /* 0x0000ffff00037802 */ /* 0x000fc60000000f00 */
[----:B------:R-:W-:Y:S04]  /*4ac0*/  DEPBAR.LE SB2, 0x36 ;  /* 0x0000ad800000791a */ /* 0x000fe80000000000 */
[----:B------:R-:W2:Y:S02]  /*4ad0*/  UTCATOMSWS.FIND_AND_SET.ALIGN UP0, UR4, UR4 ;  /* 0x00000004000475e3 */ /* 0x000ea40008000800 */
[----:B--2---:R-:W-:Y:S01]  /*4ae0*/  MOV R4, UR4 ;  /* 0x0000000400047c02 */ /* 0x004fe20008000f00 */
[----:B------:R-:W-:Y:S06]  /*4af0*/  BRA.U UP0, `(.L_x_99) ;  /* 0x0000000100187547 */ /* 0x000fec000b800000 */
.L_x_100:
[----:B------:R-:W-:Y:S05]  /*4b00*/  NANOSLEEP 0x64 ;  /* 0x000000640000795d */ /* 0x000fea0003800000 */
[----:B------:R-:W-:-:S05]  /*4b10*/  UMOV UR4, 0x10 ;  /* 0x0000001000047882 */ /* 0x000fca0000000000 */
[----:B------:R-:W-:Y:S04]  /*4b20*/  DEPBAR.LE SB2, 0x36 ;  /* 0x0000ad800000791a */ /* 0x000fe80000000000 */
[----:B------:R-:W2:Y:S02]  /*4b30*/  UTCATOMSWS.FIND_AND_SET.ALIGN UP0, UR4, UR4 ;  /* 0x00000004000475e3 */ /* 0x000ea40008000800 */
[----:B--2---:R-:W-:Y:S01]  /*4b40*/  MOV R4, UR4 ;  /* 0x0000000400047c02 */ /* 0x004fe20008000f00 */
[----:B------:R-:W-:Y:S05]  /*4b50*/  BRA.U !UP0, `(.L_x_100) ;  /* 0xfffffffd08e87547 */ /* 0x000fea000b83ffff */
.L_x_99:
[-C--:B------:R-:W-:Y:S02]  /*4b60*/  SHF.L.U32 R3, R3, R4.reuse, RZ ;  /* 0x0000000403037219 */ /* 0x080fe400000006ff */
[----:B------:R-:W-:Y:S01]  /*4b70*/  SHF.L.U32 R0, R0, R4, RZ ;  /* 0x0000000400007219 */ /* 0x000fe200000006ff */
[----:B------:R-:W-:Y:S02]  /*4b80*/  IMAD.SHL.U32 R4, R4, 0x20, RZ ;  /* 0x0000002004047824 */ /* 0x000fe400078e00ff */
[----:B------:R2:W-:Y:S04]  /*4b90*/  ATOMS.OR RZ, [UR5+0x14], R3 ;  /* 0x00001403ffff798c */ /* 0x0005e8000b000005 */
[----:B------:R2:W-:Y:S04]  /*4ba0*/  ATOMS.OR RZ, [UR5+0x18], R0 ;  /* 0x00001800ffff798c */ /* 0x0005e8000b000005 */
[----:B------:R2:W-:Y:S01]  /*4bb0*/  STS [UR6+0x3a0], R4 ;  /* 0x0003a004ff007988 */ /* 0x0005e20008000806 */
[----:B------:R-:W-:Y:S05]  /*4bc0*/  BRA `(.L_x_98) ;  /* 0x0000000000107947 */ /* 0x000fea0003800000 */
.L_x_97:
[----:B------:R-:W-:Y:S02]  /*4bd0*/  MOV R0, 0xffffffff ;  /* 0xffffffff00007802 */ /* 0x000fe40000000f00 */
[----:B------:R-:W-:-:S03]  /*4be0*/  MOV R4, 0x4c10 ;  /* 0x00004c1000047802 */ /* 0x000fc60000000f00 */
[----:B------:R2:W-:Y:S04]  /*4bf0*/  STS [UR6+0x3a0], R0 ;  /* 0x0003a000ff007988 */ /* 0x0005e80008000806 */
[----:B-12--5:R-:W-:Y:S05]  /*4c00*/  CALL.REL.NOINC `($__internal_1_$__cuda_sm10x_tcgen05_guardrail_trap_phase_invalid_during_alloc) ;  /* 0x0000004800f07944 */ /* 0x026fea0003c00000 */
.L_x_98:
[----:B------:R-:W-:Y:S05]  /*4c10*/  WARPSYNC.ALL ;  /* 0x0000000000007948 */ /* 0x000fea0003800000 */
[----:B------:R-:W3:Y:S01]  /*4c20*/  S2UR UR4, SR_CgaCtaId ;  /* 0x00000000000479c3 */ /* 0x000ee20000008800 */
[----:B------:R-:W-:Y:S01]  /*4c30*/  UMOV UR17, 0x400 ;  /* 0x0000040000117882 */ /* 0x000fe20000000000 */
[----:B------:R-:W-:-:S06]  /*4c40*/  NOP ;  /* 0x0000000000007918 */ /* 0x000fcc0000000000 */
[----:B------:R-:W-:Y:S06]  /*4c50*/  BAR.ARV 0x6, 0xa0 ;  /* 0x0182800000007b1d */ /* 0x000fec0000002000 */
[----:B------:R-:W4:Y:S01]  /*4c60*/  LDCU UR5, c[0x0][0x38c] ;  /* 0x00007180ff0577ac */ /* 0x000f220008000800 */
[----:B------:R-:W-:Y:S01]  /*4c70*/  LOP3.LUT R2, R2, 0xffff, RZ, 0xc0, !PT ;  /* 0x0000ffff02027812 */ /* 0x000fe200078ec0ff */
[----:B------:R-:W-:Y:S01]  /*4c80*/  IMAD.MOV.U32 R11, RZ, RZ, 0x1 ;  /* 0x00000001ff0b7424 */ /* 0x000fe200078e00ff */
[----:B------:R-:W-:Y:S01]  /*4c90*/  CS2R R8, SRZ ;  /* 0x0000000000087805 */ /* 0x000fe2000001ff00 */
[----:B------:R-:W1:Y:S01]  /*4ca0*/  LDCU UR8, c[0x0][0x38c] ;  /* 0x00007180ff0877ac */ /* 0x000e620008000800 */
[----:B------:R-:W-:Y:S01]  /*4cb0*/  R2UR UR19, R2 ;  /* 0x00000000021372ca */ /* 0x000fe200000e0000 */
[----:B------:R-:W-:Y:S01]  /*4cc0*/  IMAD.MOV.U32 R10, RZ, RZ, RZ ;  /* 0x000000ffff0a7224 */ /* 0x000fe200078e00ff */
[----:B------:R-:W-:Y:S01]  /*4cd0*/  UMOV UR22, URZ ;  /* 0x000000ff00167c82 */ /* 0x000fe20008000000 */
[----:B------:R-:W-:Y:S01]  /*4ce0*/  UMOV UR14, URZ ;  /* 0x000000ff000e7c82 */ /* 0x000fe20008000000 */
[----:B---3--:R-:W-:Y:S01]  /*4cf0*/  ULEA UR17, UR4, UR17, 0x18 ;  /* 0x0000001104117291 */ /* 0x008fe2000f8ec0ff */
[----:B------:R-:W-:Y:S01]  /*4d00*/  UMOV UR26, 0x0 ;  /* 0x00000000001a7882 */ /* 0x000fe20000000000 */
[----:B------:R-:W-:-:S02]  /*4d10*/  UMOV UR27, 0x4040010 ;  /* 0x04040010001b7882 */ /* 0x000fc40000000000 */
[----:B------:R-:W-:Y:S02]  /*4d20*/  UIADD3 UR6, UPT, UPT, UR17, 0x1500, URZ ;  /* 0x0000150011067890 */ /* 0x000fe4000fffe0ff */
[----:B------:R-:W-:Y:S02]  /*4d30*/  UIADD3 UR7, UPT, UPT, UR17, 0x2d500, URZ ;  /* 0x0002d50011077890 */ /* 0x000fe4000fffe0ff */
[----:B----4-:R-:W-:Y:S01]  /*4d40*/  UIADD3 UR5, UPT, UPT, UR5, 0x1f, URZ ;  /* 0x0000001f05057890 */ /* 0x010fe2000fffe0ff */
[----:B--2---:R-:W2:Y:S01]  /*4d50*/  LDS R0, [UR17+0x3a0] ;  /* 0x0003a011ff007984 */ /* 0x004ea20008000800 */
[----:B------:R-:W-:Y:S02]  /*4d60*/  USHF.R.U32.HI UR6, URZ, 0x4, UR6 ;  /* 0x00000004ff067899 */ /* 0x000fe40008011606 */
[----:B------:R-:W-:Y:S02]  /*4d70*/  USHF.R.S32.HI UR4, URZ, 0x1f, UR5 ;  /* 0x0000001fff047899 */ /* 0x000fe40008011405 */
[----:B------:R-:W-:-:S02]  /*4d80*/  ULOP3.LUT UR6, UR6, 0x3fff, URZ, 0xc0, !UPT ;  /* 0x00003fff06067892 */ /* 0x000fc4000f8ec0ff */
[----:B------:R-:W-:Y:S02]  /*4d90*/  ULEA.HI UR4, UR4, UR5, URZ, 0x5 ;  /* 0x0000000504047291 */ /* 0x000fe4000f8f28ff */
[----:B------:R-:W-:Y:S02]  /*4da0*/  USHF.R.U32.HI UR5, URZ, 0x4, UR7 ;  /* 0x00000004ff057899 */ /* 0x000fe40008011607 */
[----:B------:R-:W-:Y:S02]  /*4db0*/  USHF.R.S32.HI UR28, URZ, 0x5, UR4 ;  /* 0x00000005ff1c7899 */ /* 0x000fe40008011404 */
[----:B------:R-:W-:Y:S02]  /*4dc0*/  ULOP3.LUT UR5, UR5, 0x3fff, URZ, 0xc0, !UPT ;  /* 0x00003fff05057892 */ /* 0x000fe4000f8ec0ff */
[----:B------:R-:W-:Y:S02]  /*4dd0*/  UISETP.LT.AND UP0, UPT, UR28, 0x1, UPT ;  /* 0x000000011c00788c */ /* 0x000fe4000bf01270 */
[----:B------:R-:W-:-:S02]  /*4de0*/  ULOP3.LUT UR20, UR6, 0x10000, URZ, 0xfc, !UPT ;  /* 0x0001000006147892 */ /* 0x000fc4000f8efcff */
[----:B------:R-:W-:Y:S02]  /*4df0*/  USEL UR29, UR28, 0x1, !UP0 ;  /* 0x000000011c1d7887 */ /* 0x000fe4000c000000 */
[----:B------:R-:W-:Y:S02]  /*4e00*/  ULOP3.LUT UR21, UR5, 0x10000, URZ, 0xfc, !UPT ;  /* 0x0001000005157892 */ /* 0x000fe4000f8efcff */
[----:B------:R-:W-:Y:S02]  /*4e10*/  UIADD3 UR29, UPT, UPT, -UR29, URZ, URZ ;  /* 0x000000ff1d1d7290 */ /* 0x000fe4000fffe1ff */
[----:B-1----:R-:W-:Y:S01]  /*4e20*/  UISETP.GE.AND UP4, UPT, UR8, 0x1, UPT ;  /* 0x000000010800788c */ /* 0x002fe2000bf86270 */
[----:B------:R-:W-:Y:S01]  /*4e30*/  UMOV UR24, 0x0 ;  /* 0x0000000000187882 */ /* 0x000fe20000000000 */
[----:B------:R-:W-:Y:S01]  /*4e40*/  UMOV UR25, 0x4040010 ;  /* 0x0404001000197882 */ /* 0x000fe20000000000 */
[----:B--2---:R-:W-:-:S15]  /*4e50*/  R2UR UR30, R0 ;  /* 0x00000000001e72ca */ /* 0x004fde00000e0000 */
.L_x_107:
[----:B------:R-:W-:Y:S02]  /*4e60*/  LEA R0, R10, UR17, 0x3 ;  /* 0x000000110a007c11 */ /* 0x000fe4000f8e18ff */
[----:B------:R-:W-:Y:S02]  /*4e70*/  SHF.L.U32 R5, R9, 0x1f, RZ ;  /* 0x0000001f09057819 */ /* 0x000fe400000006ff */
[----:B------:R-:W-:Y:S01]  /*4e80*/  PLOP3.LUT P0, PT, PT, PT, UP4, 0x80, 0x8 ;  /* 0x000000000008781c */ /* 0x000fe20003f0f048 */
[----:B------:R-:W-:Y:S01]  /*4e90*/  VIADD R3, R0, 0x300 ;  /* 0x0000030000037836 */ /* 0x000fe20000000000 */
[----:B-1----:R-:W1:Y:S02]  /*4ea0*/  SYNCS.PHASECHK.TRANS64.TRYWAIT P1, [R0+URZ+0x2f0], R5 ;  /* 0x0002f005000075a7 */ /* 0x002e6400080211ff */
[----:B-1-3--:R-:W-:Y:S09]  /*4eb0*/  @!P1 BRA `(.L_x_101) ;  /* 0x0000004000fc9947 */ /* 0x00aff20003800000 */
.L_x_245:
[----:B------:R-:W-:Y:S01]  /*4ec0*/  LEA R4, R10, UR17, 0x4 ;  /* 0x000000110a047c11 */ /* 0x000fe2000f8e20ff */
[----:B------:R-:W-:Y:S01]  /*4ed0*/  @UP4 ULEA UR4, UR14, UR17, 0x3 ;  /* 0x000000110e044291 */ /* 0x000fe2000f8e18ff */
[----:B------:R-:W-:Y:S01]  /*4ee0*/  PLOP3.LUT P2, PT, PT, PT, PT, 0x80, 0x8 ;  /* 0x000000000008781c */ /* 0x000fe20003f4f070 */
[----:B------:R-:W-:Y:S01]  /*4ef0*/  ULEA UR23, UR22, UR17, 0x3 ;  /* 0x0000001116177291 */ /* 0x000fe2000f8e18ff */
[----:B------:R-:W-:Y:S02]  /*4f00*/  PRMT R3, RZ, 0x654, R3 ;  /* 0x00000654ff037816 */ /* 0x000fe40000000003 */
[----:B-1----:R-:W1:Y:S01]  /*4f10*/  LDS.128 R4, [R4+0x380] ;  /* 0x0003800004047984 */ /* 0x002e620000000c00 */
[----:B------:R-:W-:Y:S02]  /*4f20*/  @P0 SHF.L.U32 R2, R8, 0x1f, RZ ;  /* 0x0000001f08020819 */ /* 0x000fe400000006ff */
[----:B------:R-:W-:Y:S01]  /*4f30*/  SHF.L.U32 R0, R11, 0x1f, RZ ;  /* 0x0000001f0b007819 */ /* 0x000fe200000006ff */
[----:B------:R-:W-:Y:S01]  /*4f40*/  @!PT LDS RZ, [RZ] ;  /* 0x00000000fffff984 */ /* 0x000fe20000000800 */
[----:B------:R-:W-:Y:S01]  /*4f50*/  @!PT LDS RZ, [RZ] ;  /* 0x00000000fffff984 */ /* 0x000fe20000000800 */
[----:B------:R-:W-:Y:S01]  /*4f60*/  @!PT LDS RZ, [RZ] ;  /* 0x00000000fffff984 */ /* 0x000fe20000000800 */
[----:B------:R-:W-:Y:S01]  /*4f70*/  @!PT LDS RZ, [RZ] ;  /* 0x00000000fffff984 */ /* 0x000fe20000000800 */
[----:B------:R2:W-:Y:S06]  /*4f80*/  MEMBAR.ALL.CTA ;  /* 0x0000000000007992 */ /* 0x0005ec0000008000 */
[----:B--2---:R-:W2:Y:S02]  /*4f90*/  FENCE.VIEW.ASYNC.S ;  /* 0x00000000000073c6 */ /* 0x004ea40000000000 */
[----:B--2---:R2:W-:Y:S01]  /*4fa0*/  SYNCS.ARRIVE.TRANS64.RED.A1T0 RZ, [R3+URZ], RZ ;  /* 0x000000ff03ff79a7 */ /* 0x0045e200081004ff */
[----:B------:R2:W3:Y:S01]  /*4fb0*/  @P0 SYNCS.PHASECHK.TRANS64.TRYWAIT P2, [UR4], R2 ;  /* 0x00000002ff0005a7 */ /* 0x0004e20008041104 */
[----:B------:R-:W-:Y:S01]  /*4fc0*/  ULEA.HI UR4, UR22, UR22, URZ, 0x1 ;  /* 0x0000001616047291 */ /* 0x000fe2000f8f08ff */
[----:B-1----:R-:W-:-:S03]  /*4fd0*/  LOP3.LUT P1, RZ, R6, 0x1, RZ, 0xc0, !PT ;  /* 0x0000000106ff7812 */ /* 0x002fc6000782c0ff */
[----:B------:R-:W-:Y:S02]  /*4fe0*/  USHF.L.U32 UR18, UR4, 0x3, URZ ;  /* 0x0000000304127899 */ /* 0x000fe400080006ff */
[----:B------:R-:W-:Y:S02]  /*4ff0*/  ULOP3.LUT UR4, UR4, 0xffe, URZ, 0xc0, !UPT ;  /* 0x00000ffe04047892 */ /* 0x000fe4000f8ec0ff */
[----:B------:R-:W-:Y:S02]  /*5000*/  ULOP3.LUT UR18, UR18, 0xfffffff0, URZ, 0xc0, !UPT ;  /* 0xfffffff012127892 */ /* 0x000fe4000f8ec0ff */
[----:B------:R-:W-:Y:S02]  /*5010*/  UIADD3 UR4, UPT, UPT, -UR4, UR22, URZ ;  /* 0x0000001604047290 */ /* 0x000fe4000fffe1ff */
[----:B------:R-:W-:Y:S01]  /*5020*/  UIADD3 UR18, UPT, UPT, UR30, UR18, URZ ;  /* 0x000000121e127290 */ /* 0x000fe2000fffe0ff */
[----:B------:R-:W1:Y:S03]  /*5030*/  SYNCS.PHASECHK.TRANS64.TRYWAIT P0, [UR23+0x330], R0 ;  /* 0x00033000ff0075a7 */ /* 0x000e660008001117 */
[----:B------:R-:W-:Y:S01]  /*5040*/  ULEA UR18, UR4, UR18, 0x14 ;  /* 0x0000001204127291 */ /* 0x000fe2000f8ea0ff */
[----:B-123--:R-:W-:Y:S11]  /*5050*/  @!P0 BRA `(.L_x_102) ;  /* 0x0000004000a88947 */ /* 0x00eff60003800000 */
.L_x_247:
[----:B------:R-:W-:Y:S01]  /*5060*/  IADD3 R10, PT, PT, R10, 0x1, RZ ;  /* 0x000000010a0a7810 */ /* 0x000fe20007ffe0ff */
[----:B------:R-:W-:Y:S06]  /*5070*/  BRA.U !UP4, `(.L_x_103) ;  /* 0x000000010c987547 */ /* 0x000fec000b800000 */
[----:B------:R-:W-:Y:S01]  /*5080*/  UPLOP3.LUT UP2, UPT, UPT, UPT, UPT, 0x40, 0x4 ;  /* 0x000000000004789c */ /* 0x000fe20003f4e870 */
[----:B------:R-:W-:Y:S01]  /*5090*/  UMOV UR16, UR29 ;  /* 0x0000001d00107c82 */ /* 0x000fe20008000000 */
[----:B------:R-:W-:Y:S01]  /*50a0*/  UMOV UR15, UR28 ;  /* 0x0000001c000f7c82 */ /* 0x000fe20008000000 */
[----:B------:R-:W-:-:S08]  /*50b0*/  UMOV UR6, UR14 ;  /* 0x0000000e00067c82 */ /* 0x000fd00008000000 */
.L_x_106:
[----:B------:R-:W-:Y:S02]  /*50c0*/  UIADD3 UR16, UPT, UPT, UR16, 0x1, URZ ;  /* 0x0000000110107890 */ /* 0x000fe4000fffe0ff */
[----:B--2---:R-:W-:Y:S02]  /*50d0*/  ULEA UR5, UR6, UR17, 0x3 ;  /* 0x0000001106057291 */ /* 0x004fe4000f8e18ff */
[----:B------:R-:W-:Y:S01]  /*50e0*/  UISETP.NE.AND UP3, UPT, UR16, URZ, UPT ;  /* 0x000000ff1000728c */ /* 0x000fe2000bf65270 */
[----:B---3--:R-:W-:Y:S10]  /*50f0*/  @P2 BRA `(.L_x_104) ;  /* 0x00000000000c2947 */ /* 0x008ff40003800000 */
[----:B-1----:R-:W-:Y:S04]  /*5100*/  SHF.L.U32 R3, R8, 0x1f, RZ ;  /* 0x0000001f08037819 */ /* 0x002fe800000006ff */
[----:B------:R-:W1:Y:S02]  /*5110*/  SYNCS.PHASECHK.TRANS64.TRYWAIT P0, [UR5], R3 ;  /* 0x00000003ff0075a7 */ /* 0x000e640008001105 */
[----:B-1----:R-:W-:Y:S05]  /*5120*/  @!P0 BRA `(.L_x_105) ;  /* 0x00000040008c8947 */ /* 0x002fea0003800000 */
.L_x_104:
[----:B------:R-:W-:Y:S01]  /*5130*/  UISETP.NE.AND UP0, UPT, UR15, 0x1, UPT ;  /* 0x000000010f00788c */ /* 0x000fe2000bf05270 */
[----:B------:R-:W-:Y:S01]  /*5140*/  PLOP3.LUT P2, PT, PT, PT, PT, 0x80, 0x8 ;  /* 0x000000000008781c */ /* 0x000fe20003f4f070 */
[----:B------:R-:W-:Y:S02]  /*5150*/  UIADD3 UR4, UPT, UPT, UR6, 0x1, URZ ;  /* 0x0000000106047890 */ /* 0x000fe4000fffe0ff */
[----:B------:R-:W-:Y:S02]  /*5160*/  ULEA UR12, UR6, UR21, 0x6 ;  /* 0x00000015060c7291 */ /* 0x000fe4000f8e30ff */
[----:B------:R-:W-:Y:S01]  /*5170*/  UISETP.NE.AND UP1, UPT, UR4, 0x2c, UPT ;  /* 0x0000002c0400788c */ /* 0x000fe2000bf25270 */
[----:B------:R-:W-:Y:S01]  /*5180*/  PLOP3.LUT P0, PT, PT, PT, UP0, 0x80, 0x8 ;  /* 0x000000000008781c */ /* 0x000fe20003f0f008 */
[----:B------:R-:W-:Y:S02]  /*5190*/  UIADD3 UR10, UPT, UPT, UR12, 0x2, URZ ;  /* 0x000000020c0a7890 */ /* 0x000fe4000fffe0ff */
[----:B------:R-:W-:Y:S02]  /*51a0*/  USEL UR7, URZ, 0x1, UP1 ;  /* 0x00000001ff077887 */ /* 0x000fe40008800000 */
[----:B------:R-:W-:Y:S02]  /*51b0*/  USEL UR14, UR4, URZ, UP1 ;  /* 0x000000ff040e7287 */ /* 0x000fe40008800000 */
[----:B------:R-:W-:Y:S02]  /*51c0*/  UIADD3 UR15, UPT, UPT, UR15, -0x1, URZ ;  /* 0xffffffff0f0f7890 */ /* 0x000fe4000fffe0ff */
[----:B------:R-:W-:Y:S01]  /*51d0*/  @UP0 ULEA UR4, UR14, UR17, 0x3 ;  /* 0x000000110e040291 */ /* 0x000fe2000f8e18ff */
[----:B------:R-:W-:Y:S01]  /*51e0*/  LOP3.LUT R8, R8, UR7, RZ, 0x3c, !PT ;  /* 0x0000000708087c12 */ /* 0x000fe2000f8e3cff */
[----:B------:R-:W-:Y:S01]  /*51f0*/  UIADD3 UR7, UPT, UPT, UR5, 0x160, URZ ;  /* 0x0000016005077890 */ /* 0x000fe2000fffe0ff */
[----:B------:R-:W-:Y:S02]  /*5200*/  UMOV UR13, 0x80004020 ;  /* 0x80004020000d7882 */ /* 0x000fe40000000000 */
[----:B-1----:R-:W-:Y:S01]  /*5210*/  @P0 SHF.L.U32 R0, R8, 0x1f, RZ ;  /* 0x0000001f08000819 */ /* 0x002fe200000006ff */
[----:B------:R-:W-:Y:S01]  /*5220*/  UMOV UR5, 0x80004020 ;  /* 0x8000402000057882 */ /* 0x000fe20000000000 */
[----:B------:R-:W-:Y:S01]  /*5230*/  UMOV UR11, 0x80004020 ;  /* 0x80004020000b7882 */ /* 0x000fe20000000000 */
[----:B------:R-:W-:Y:S01]  /*5240*/  UMOV UR9, 0x80004020 ;  /* 0x8000402000097882 */ /* 0x000fe20000000000 */
[----:B------:R2:W3:Y:S01]  /*5250*/  @P0 SYNCS.PHASECHK.TRANS64.TRYWAIT P2, [UR4], R0 ;  /* 0x00000000ff0005a7 */ /* 0x0004e20008041104 */
[----:B------:R-:W-:Y:S03]  /*5260*/  ULEA UR4, UR6, UR20, 0x8 ;  /* 0x0000001406047291 */ /* 0x000fe6000f8e40ff */
[----:B------:R-:W-:Y:S01]  /*5270*/  UMOV UR6, UR14 ;  /* 0x0000000e00067c82 */ /* 0x000fe20008000000 */
[----:B------:R-:W-:Y:S05]  /*5280*/  UIADD3 UR8, UPT, UPT, UR4, 0x2, URZ ;  /* 0x0000000204087890 */ /* 0x000fea000fffe0ff */
[----:B------:R2:W-:Y:S01]  /*5290*/  UTCHMMA gdesc[UR4], gdesc[UR12], tmem[UR18], tmem[UR26], idesc[UR27], UP2 ;  /* 0x00ff1a0c040075ea */ /* 0x0005e20009000012 */
[----:B------:R-:W-:Y:S03]  /*52a0*/  UPLOP3.LUT UP2, UPT, UPT, UPT, UPT, 0x80, 0x8 ;  /* 0x000000000008789c */ /* 0x000fe60003f4f070 */
[----:B------:R2:W-:Y:S01]  /*52b0*/  UTCHMMA gdesc[UR8], gdesc[UR10], tmem[UR18], tmem[UR24], idesc[UR25], UPT ;  /* 0x00ff180a080075ea */ /* 0x0005e2000b800012 */
[----:B------:R2:W-:Y:S01]  /*52c0*/  UTCBAR.MULTICAST [UR7], URZ, UR19 ;  /* 0x000000ff070073e9 */ /* 0x0005e20008000813 */
[----:B------:R-:W-:Y:S06]  /*52d0*/  BRA.U UP3, `(.L_x_106) ;  /* 0xfffffffd03787547 */ /* 0x000fec000b83ffff */
.L_x_103:
[----:B--2---:R-:W-:Y:S01]  /*52e0*/  UIADD3 UR4, UPT, UPT, UR22, 0x1, URZ ;  /* 0x0000000116047890 */ /* 0x004fe2000fffe0ff */
[C---:B------:R-:W-:Y:S01]  /*52f0*/  ISETP.NE.AND P0, PT, R10.reuse, 0x2, PT ;  /* 0x000000020a00780c */ /* 0x040fe20003f05270 */
[----:B------:R-:W-:Y:S02]  /*5300*/  UIADD3 UR5, UPT, UPT, UR23, 0x310, URZ ;  /* 0x0000031017057890 */ /* 0x000fe4000fffe0ff */
[----:B------:R-:W-:Y:S01]  /*5310*/  UISETP.NE.AND UP0, UPT, UR4, 0x4, UPT ;  /* 0x000000040400788c */ /* 0x000fe2000bf05270 */
[----:B-1----:R-:W-:Y:S02]  /*5320*/  SEL R0, RZ, 0x1, P0 ;  /* 0x00000001ff007807 */ /* 0x002fe40000000000 */
[----:B------:R-:W-:Y:S01]  /*5330*/  SEL R10, R10, RZ, P0 ;  /* 0x000000ff0a0a7207 */ /* 0x000fe20000000000 */
[----:B------:R-:W-:Y:S01]  /*5340*/  USEL UR6, URZ, 0x1, UP0 ;  /* 0x00000001ff067887 */ /* 0x000fe20008000000 */
[----:B------:R-:W-:Y:S01]  /*5350*/  LOP3.LUT R9, R9, R0, RZ, 0x3c, !PT ;  /* 0x0000000009097212 */ /* 0x000fe200078e3cff */
[----:B------:R-:W-:Y:S01]  /*5360*/  USEL UR22, UR4, URZ, UP0 ;  /* 0x000000ff04167287 */ /* 0x000fe20008000000 */
[----:B------:R1:W-:Y:S03]  /*5370*/  UTCBAR [UR5], URZ ;  /* 0x000000ff050073e9 */ /* 0x0003e600080000ff */
[----:B------:R-:W-:Y:S01]  /*5380*/  LOP3.LUT R11, R11, UR6, RZ, 0x3c, !PT ;  /* 0x000000060b0b7c12 */ /* 0x000fe2000f8e3cff */
[----:B------:R-:W-:Y:S07]  /*5390*/  @P1 BRA `(.L_x_107) ;  /* 0xfffffff800b01947 */ /* 0x000fee000383ffff */
[----:B------:R-:W2:Y:S01]  /*53a0*/  S2UR UR8, SR_CgaCtaId ;  /* 0x00000000000879c3 */ /* 0x000ea20000008800 */
[----:B------:R-:W-:Y:S01]  /*53b0*/  ELECT P0, URZ, PT ;  /* 0x0000000000ff782f */ /* 0x000fe20003800000 */
[----:B------:R-:W-:Y:S01]  /*53c0*/  IMAD.MOV.U32 R0, RZ, RZ, 0x1 ;  /* 0x00000001ff007424 */ /* 0x000fe200078e00ff */
[----:B------:R-:W-:Y:S01]  /*53d0*/  UIADD3 UR17, UPT, UPT, UR17, 0x330, URZ ;  /* 0x0000033011117890 */ /* 0x000fe2000fffe0ff */
[----:B------:R-:W-:Y:S01]  /*53e0*/  SHF.L.U32 R3, R11, 0x1f, RZ ;  /* 0x0000001f0b037819 */ /* 0x000fe200000006ff */
[----:B------:R-:W-:-:S03]  /*53f0*/  UMOV UR4, 0x40 ;  /* 0x0000004000047882 */ /* 0x000fc60000000000 */
[----:B------:R-:W-:Y:S01]  /*5400*/  UVIRTCOUNT.DEALLOC.SMPOOL 0x80 ;  /* 0x000000800000784c */ /* 0x000fe20000000000 */
[----:B--2---:R-:W-:Y:S02]  /*5410*/  ULEA UR8, UR8, UR4, 0x18 ;  /* 0x0000000408087291 */ /* 0x004fe4000f8ec0ff */
[----:B------:R-:W-:-:S07]  /*5420*/  ULEA UR4, UR22, UR17, 0x3 ;  /* 0x0000001116047291 */ /* 0x000fce000f8e18ff */
[----:B------:R2:W-:Y:S02]  /*5430*/  @P0 STS.U8 [UR8+0x1c], R0 ;  /* 0x00001c00ff000988 */ /* 0x0005e40008000008 */
[----:B------:R-:W4:Y:S02]  /*5440*/  SYNCS.PHASECHK.TRANS64.TRYWAIT P0, [UR4], R3 ;  /* 0x00000003ff0075a7 */ /* 0x000f240008001104 */
[----:B--2-4-:R-:W-:Y:S05]  /*5450*/  @!P0 BRA `(.L_x_108) ;  /* 0x0000003c00d88947 */ /* 0x014fea0003800000 */
.L_x_250:
[----:B------:R-:W-:-:S04]  /*5460*/  UIADD3 UR4, UPT, UPT, UR22, 0x1, URZ ;  /* 0x0000000116047890 */ /* 0x000fc8000fffe0ff */
[----:B------:R-:W-:-:S04]  /*5470*/  UISETP.NE.AND UP0, UPT, UR4, 0x4, UPT ;  /* 0x000000040400788c */ /* 0x000fc8000bf05270 */
[----:B------:R-:W-:Y:S02]  /*5480*/  USEL UR6, URZ, 0x1, UP0 ;  /* 0x00000001ff067887 */ /* 0x000fe40008000000 */
[----:B------:R-:W-:-:S04]  /*5490*/  USEL UR4, UR4, URZ, UP0 ;  /* 0x000000ff04047287 */ /* 0x000fc80008000000 */
[----:B-1----:R-:W-:Y:S01]  /*54a0*/  ULEA UR5, UR4, UR17, 0x3 ;  /* 0x0000001104057291 */ /* 0x002fe2000f8e18ff */
[----:B------:R-:W-:-:S04]  /*54b0*/  LOP3.LUT R2, R11, UR6, RZ, 0x3c, !PT ;  /* 0x000000060b027c12 */ /* 0x000fc8000f8e3cff */
[----:B--2---:R-:W-:-:S04]  /*54c0*/  SHF.L.U32 R3, R2, 0x1f, RZ ;  /* 0x0000001f02037819 */ /* 0x004fc800000006ff */
[----:B------:R-:W1:Y:S02]  /*54d0*/  SYNCS.PHASECHK.TRANS64.TRYWAIT P0, [UR5], R3 ;  /* 0x00000003ff0075a7 */ /* 0x000e640008001105 */
[----:B-1----:R-:W-:Y:S05]  /*54e0*/  @!P0 BRA `(.L_x_109) ;  /* 0x0000003c00cc8947 */ /* 0x002fea0003800000 */
.L_x_252:
        /* <DEDUP_REMOVED lines=9> */
.L_x_254:
[----:B------:R-:W-:-:S04]  /*5580*/  UIADD3 UR4, UPT, UPT, UR4, 0x1, URZ ;  /* 0x0000000104047890 */ /* 0x000fc8000fffe0ff */
[----:B------:R-:W-:-:S04]  /*5590*/  UISETP.NE.AND UP0, UPT, UR4, 0x4, UPT ;  /* 0x000000040400788c */ /* 0x000fc8000bf05270 */
[----:B------:R-:W-:Y:S02]  /*55a0*/  USEL UR5, URZ, 0x1, UP0 ;  /* 0x00000001ff057887 */ /* 0x000fe40008000000 */
[----:B------:R-:W-:-:S04]  /*55b0*/  USEL UR4, UR4, URZ, UP0 ;  /* 0x000000ff04047287 */ /* 0x000fc80008000000 */
[----:B------:R-:W-:Y:S01]  /*55c0*/  ULEA UR4, UR4, UR17, 0x3 ;  /* 0x0000001104047291 */ /* 0x000fe2000f8e18ff */
[----:B-1----:R-:W-:-:S04]  /*55d0*/  LOP3.LUT R3, R2, UR5, RZ, 0x3c, !PT ;  /* 0x0000000502037c12 */ /* 0x002fc8000f8e3cff */
[----:B------:R-:W-:-:S04]  /*55e0*/  SHF.L.U32 R3, R3, 0x1f, RZ ;  /* 0x0000001f03037819 */ /* 0x000fc800000006ff */
[----:B------:R-:W1:Y:S02]  /*55f0*/  SYNCS.PHASECHK.TRANS64.TRYWAIT P0, [UR4], R3 ;  /* 0x00000003ff0075a7 */ /* 0x000e640008001104 */
[----:B-1----:R-:W-:Y:S05]  /*5600*/  @!P0 BRA `(.L_x_111) ;  /* 0x0000003c00b48947 */ /* 0x002fea0003800000 */
.L_x_256:
[----:B------:R-:W-:Y:S01]  /*5610*/  NOP ;  /* 0x0000000000007918 */ /* 0x000fe20000000000 */
[----:B-1----:R-:W1:Y:S01]  /*5620*/  LDS R0, [UR8+0x14] ;  /* 0x00001408ff007984 */ /* 0x002e620008000800 */
[----:B------:R-:W-:Y:S01]  /*5630*/  ULOP3.LUT UR4, UR30, 0xffff, URZ, 0xc0, !UPT ;  /* 0x0000ffff1e047892 */ /* 0x000fe2000f8ec0ff */
[----:B------:R-:W-:Y:S01]  /*5640*/  UMOV UR5, 0xffff ;  /* 0x0000ffff00057882 */ /* 0x000fe20000000000 */
[----:B------:R-:W-:Y:S02]  /*5650*/  UMOV UR6, 0x1 ;  /* 0x0000000100067882 */ /* 0x000fe40000000000 */
[----:B------:R-:W-:-:S04]  /*5660*/  USHF.R.U32.HI UR4, URZ, 0x5, UR4 ;  /* 0x00000005ff047899 */ /* 0x000fc80008011604 */
[----:B------:R-:W-:Y:S02]  /*5670*/  USHF.L.U32 UR5, UR5, UR4, URZ ;  /* 0x0000000405057299 */ /* 0x000fe400080006ff */
[----:B------:R-:W-:-:S04]  /*5680*/  USHF.L.U32 UR4, UR6, UR4, URZ ;  /* 0x0000000406047299 */ /* 0x000fc800080006ff */
[----:B-1----:R-:W-:-:S04]  /*5690*/  LOP3.LUT R0, R0, UR5, RZ, 0xc0, !PT ;  /* 0x0000000500007c12 */ /* 0x002fc8000f8ec0ff */
[----:B------:R-:W-:-:S13]  /*56a0*/  ISETP.NE.AND P0, PT, R0, UR5, PT ;  /* 0x0000000500007c0c */ /* 0x000fda000bf05270 */
[----:B------:R-:W-:Y:S05]  /*56b0*/  @P0 BRA `(.L_x_112) ;  /* 0x0000000000580947 */ /* 0x000fea0003800000 */
[----:B------:R-:W1:Y:S02]  /*56c0*/  LDS R0, [UR8+0x18] ;  /* 0x00001808ff007984 */ /* 0x000e640008000800 */
[----:B-1----:R-:W-:-:S04]  /*56d0*/  LOP3.LUT R0, R0, UR4, RZ, 0xc0, !PT ;  /* 0x0000000400007c12 */ /* 0x002fc8000f8ec0ff */
[----:B------:R-:W-:-:S13]  /*56e0*/  ISETP.NE.AND P0, PT, R0, UR4, PT ;  /* 0x0000000400007c0c */ /* 0x000fda000bf05270 */
[----:B------:R-:W-:Y:S05]  /*56f0*/  @P0 BRA `(.L_x_113) ;  /* 0x00000000003c0947 */ /* 0x000fea0003800000 */
[----:B------:R-:W1:Y:S01]  /*5700*/  S2R R2, SR_LANEID ;  /* 0x0000000000027919 */ /* 0x000e620000000000 */
[----:B------:R-:W-:Y:S01]  /*5710*/  ULOP3.LUT UR5, URZ, UR5, URZ, 0x33, !UPT ;  /* 0x00000005ff057292 */ /* 0x000fe2000f8e33ff */
[----:B------:R-:W-:Y:S01]  /*5720*/  LOP3.LUT R4, RZ, UR4, RZ, 0x33, !PT ;  /* 0x00000004ff047c12 */ /* 0x000fe2000f8e33ff */
[----:B------:R-:W-:Y:S02]  /*5730*/  VOTEU.ANY UR4, UPT, PT ;  /* 0x0000000000047886 */ /* 0x000fe400038e0100 */
[----:B------:R-:W-:Y:S01]  /*5740*/  UFLO.U32 UR4, UR4 ;  /* 0x00000004000472bd */ /* 0x000fe200080e0000 */
[----:B------:R-:W2:Y:S01]  /*5750*/  REDUX UR6, R4 ;  /* 0x00000000040673c4 */ /* 0x000ea20000000000 */
[----:B------:R-:W-:-:S06]  /*5760*/  IMAD.U32 R0, RZ, RZ, UR5 ;  /* 0x00000005ff007e24 */ /* 0x000fcc000f8e00ff */
[----:B------:R4:W-:Y:S01]  /*5770*/  UTCATOMSWS.AND URZ, UR5 ;  /* 0x0000000500ff79e3 */ /* 0x0009e20008000000 */
[----:B------:R-:W3:Y:S01]  /*5780*/  REDUX UR7, R0 ;  /* 0x00000000000773c4 */ /* 0x000ee20000000000 */
[----:B-1----:R-:W-:Y:S01]  /*5790*/  ISETP.EQ.U32.AND P0, PT, R2, UR4, PT ;  /* 0x0000000402007c0c */ /* 0x002fe2000bf02070 */
[----:B--2---:R-:W-:Y:S01]  /*57a0*/  IMAD.U32 R2, RZ, RZ, UR6 ;  /* 0x00000006ff027e24 */ /* 0x004fe2000f8e00ff */
[----:B---3--:R-:W-:-:S11]  /*57b0*/  MOV R3, UR7 ;  /* 0x0000000700037c02 */ /* 0x008fd60008000f00 */
[----:B------:R4:W-:Y:S04]  /*57c0*/  @P0 ATOMS.AND RZ, [UR8+0x14], R3 ;  /* 0x00001403ffff098c */ /* 0x0009e8000a800008 */
[----:B------:R4:W-:Y:S01]  /*57d0*/  @P0 ATOMS.AND RZ, [UR8+0x18], R2 ;  /* 0x00001802ffff098c */ /* 0x0009e2000a800008 */
[----:B------:R-:W-:Y:S05]  /*57e0*/  BRA `(.L_x_114) ;  /* 0x0000000000147947 */ /* 0x000fea0003800000 */
.L_x_113:
[----:B------:R-:W-:Y:S02]  /*57f0*/  MOV R2, 0x5810 ;  /* 0x0000581000027802 */ /* 0x000fe40000000f00 */
[----:B---3-5:R-:W-:Y:S05]  /*5800*/  CALL.REL.NOINC `($__internal_0_$__cuda_sm10x_tcgen05_guardrail_trap_col_being_dealloced_not_returned_by_alloc) ;  /* 0x0000003c00e47944 */ /* 0x028fea0003c00000 */
[----:B------:R-:W-:Y:S05]  /*5810*/  BRA `(.L_x_114) ;  /* 0x0000000000087947 */ /* 0x000fea0003800000 */
.L_x_112:
[----:B------:R-:W-:Y:S02]  /*5820*/  MOV R2, 0x5840 ;  /* 0x0000584000027802 */ /* 0x000fe40000000f00 */
[----:B---3-5:R-:W-:Y:S05]  /*5830*/  CALL.REL.NOINC `($__internal_2_$__cuda_sm10x_tcgen05_guardrail_trap_unallocated_columns_being_dealloced) ;  /* 0x0000003c00f07944 */ /* 0x028fea0003c00000 */
.L_x_114:
[----:B------:R-:W-:Y:S01]  /*5840*/  NOP ;  /* 0x0000000000007918 */ /* 0x000fe20000000000 */
[----:B----4-:R-:W-:Y:S05]  /*5850*/  EXIT ;  /* 0x000000000000794d */ /* 0x010fea0003800000 */
.L_x_96:
[----:B------:R-:W-:-:S09]  /*5860*/  UISETP.NE.OR UP0, UPT, UR18, 0x3, !UP3 ;  /* 0x000000031200788c */ /* 0x000fd2000df05670 */
[----:B------:R-:W-:Y:S05]  /*5870*/  BRA.U UP0, `(.L_x_115) ;  /* 0x0000000d00807547 */ /* 0x000fea000b800000 */
[----:B------:R-:W2:Y:S01]  /*5880*/  LDCU.64 UR4, c[0x0][0x888] ;  /* 0x00011100ff0477ac */ /* 0x000ea20008000a00 */
[----:B------:R-:W3:Y:S01]  /*5890*/  S2UR UR6, SR_CgaCtaId ;  /* 0x00000000000679c3 */ /* 0x000ee20000008800 */
[----:B------:R-:W-:Y:S02]  /*58a0*/  HFMA2 R9, -RZ, RZ, 0, 0 ;  /* 0x00000000ff097431 */ /* 0x000fe400000001ff */
[----:B------:R-:W-:Y:S01]  /*58b0*/  IMAD.MOV.U32 R11, RZ, RZ, 0x1 ;  /* 0x00000001ff0b7424 */ /* 0x000fe200078e00ff */
[----:B------:R-:W4:Y:S01]  /*58c0*/  LDCU UR30, c[0x0][0x370] ;  /* 0x00006e00ff1e77ac */ /* 0x000f220008000800 */
[----:B------:R-:W-:Y:S01]  /*58d0*/  IMAD.MOV.U32 R10, RZ, RZ, RZ ;  /* 0x000000ffff0a7224 */ /* 0x000fe200078e00ff */
[----:B------:R-:W-:Y:S01]  /*58e0*/  MOV R8, 0x800 ;  /* 0x0000080000087802 */ /* 0x000fe20000000f00 */
[----:B------:R-:W1:Y:S01]  /*58f0*/  LDCU.128 UR32, c[0x0][0xb10] ;  /* 0x00016200ff2077ac */ /* 0x000e620008000c00 */
[----:B------:R-:W4:Y:S01]  /*5900*/  LDC.64 R12, c[0x0][0x348] ;  /* 0x0000d200ff0c7b82 */ /* 0x000f220000000a00 */
[----:B------:R-:W1:Y:S01]  /*5910*/  LDCU UR27, c[0x0][0x374] ;  /* 0x00006e80ff1b77ac */ /* 0x000e620008000800 */
[----:B------:R-:W4:Y:S01]  /*5920*/  LDCU.64 UR28, c[0x0][0x890] ;  /* 0x00011200ff1c77ac */ /* 0x000f220008000a00 */
[----:B--2---:R-:W-:Y:S01]  /*5930*/  UISETP.NE.U32.AND UP0, UPT, UR4, URZ, UPT ;  /* 0x000000ff0400728c */ /* 0x004fe2000bf05070 */
[----:B------:R-:W2:Y:S01]  /*5940*/  LDCU UR16, c[0x0][0xb0c] ;  /* 0x00016180ff1077ac */ /* 0x000ea20008000800 */
[----:B------:R-:W2:Y:S01]  /*5950*/  LDCU UR39, c[0x0][0xb20] ;  /* 0x00016400ff2777ac */ /* 0x000ea20008000800 */
[----:B------:R-:W2:Y:S01]  /*5960*/  LDCU UR4, c[0x0][0xb30] ;  /* 0x00016600ff0477ac */ /* 0x000ea20008000800 */
[----:B------:R-:W-:Y:S01]  /*5970*/  UMOV UR24, 0x400 ;  /* 0x0000040000187882 */ /* 0x000fe20000000000 */
[----:B-1----:R-:W-:-:S02]  /*5980*/  UIMAD.WIDE.U32 UR8, UR27, UR35, URZ ;  /* 0x000000231b0872a5 */ /* 0x002fc4000f8e00ff */
[----:B---3--:R-:W-:Y:S02]  /*5990*/  ULEA UR24, UR6, UR24, 0x18 ;  /* 0x0000001806187291 */ /* 0x008fe4000f8ec0ff */
[----:B----4-:R-:W-:Y:S02]  /*59a0*/  UIMAD.WIDE.U32 UR6, UR30, UR32, URZ ;  /* 0x000000201e0672a5 */ /* 0x010fe4000f8e00ff */
[----:B------:R-:W-:Y:S02]  /*59b0*/  UISETP.NE.U32.AND UP6, UPT, UR28, URZ, UPT ;  /* 0x000000ff1c00728c */ /* 0x000fe4000bfc5070 */
[----:B------:R-:W-:Y:S02]  /*59c0*/  UISETP.NE.AND.EX UP5, UPT, UR5, URZ, UPT, UP0 ;  /* 0x000000ff0500728c */ /* 0x000fe4000bfa5300 */
[----:B------:R-:W-:Y:S01]  /*59d0*/  UISETP.NE.AND UP0, UPT, UR42, 0x1, UPT ;  /* 0x000000012a00788c */ /* 0x000fe2000bf05270 */
[----:B------:R-:W-:Y:S01]  /*59e0*/  UMOV UR6, UR7 ;  /* 0x0000000700067c82 */ /* 0x000fe20008000000 */
[----:B------:R-:W-:Y:S01]  /*59f0*/  UMOV UR31, UR9 ;  /* 0x00000009001f7c82 */ /* 0x000fe20008000000 */
[----:B------:R-:W-:-:S02]  /*5a00*/  USEL UR38, URZ, 0x1, UP4 ;  /* 0x00000001ff267887 */ /* 0x000fc4000a000000 */
[----:B--2---:R-:W-:Y:S01]  /*5a10*/  UISETP.NE.AND UP0, UPT, UR16, 0x1, UPT ;  /* 0x000000011000788c */ /* 0x004fe2000bf05270 */
[----:B------:R-:W-:Y:S01]  /*5a20*/  UMOV UR25, URZ ;  /* 0x000000ff00197c82 */ /* 0x000fe20008000000 */
[----:B------:R-:W-:Y:S02]  /*5a30*/  UPLOP3.LUT UP4, UPT, UPT, UPT, UPT, 0x40, 0x4 ;  /* 0x000000000004789c */ /* 0x000fe40003f8e870 */
[----:B------:R-:W-:Y:S01]  /*5a40*/  UISETP.GE.AND UP2, UPT, UR42, 0x1, UPT ;  /* 0x000000012a00788c */ /* 0x000fe2000bf46270 */
[----:B------:R-:W1:Y:S01]  /*5a50*/  LDCU.64 UR14, c[0x0][0xb28] ;  /* 0x00016500ff0e77ac */ /* 0x000e620008000a00 */
[----:B------:R-:W-:Y:S02]  /*5a60*/  UISETP.NE.AND.EX UP6, UPT, UR29, URZ, UPT, UP6 ;  /* 0x000000ff1d00728c */ /* 0x000fe4000bfc5360 */
[----:B------:R-:W-:Y:S02]  /*5a70*/  USHF.R.U32.HI UR37, URZ, UR33, UR6 ;  /* 0x00000021ff257299 */ /* 0x000fe40008011606 */
[----:B------:R-:W-:-:S02]  /*5a80*/  USHF.R.U32.HI UR31, URZ, UR39, UR31 ;  /* 0x00000027ff1f7299 */ /* 0x000fc4000801161f */
[----:B------:R-:W-:Y:S02]  /*5a90*/  UISETP.NE.AND UP0, UPT, UR34, 0x1, UPT ;  /* 0x000000012200788c */ /* 0x000fe4000bf05270 */
[----:B------:R-:W-:-:S11]  /*5aa0*/  UISETP.NE.AND UP3, UPT, UR4, 0x1, UPT ;  /* 0x000000010400788c */ /* 0x000fd6000bf65270 */
.L_x_123:
[C---:B------:R-:W-:Y:S02]  /*5ab0*/  LEA R3, R10.reuse, UR24, 0x3 ;  /* 0x000000180a037c11 */ /* 0x040fe4000f8e18ff */
[----:B------:R-:W-:Y:S02]  /*5ac0*/  SHF.L.U32 R0, R9, 0x1f, RZ ;  /* 0x0000001f09007819 */ /* 0x000fe400000006ff */
[----:B------:R-:W-:Y:S02]  /*5ad0*/  LEA R5, R10, UR24, 0x4 ;  /* 0x000000180a057c11 */ /* 0x000fe4000f8e20ff */
[----:B--2---:R-:W2:Y:S02]  /*5ae0*/  SYNCS.PHASECHK.TRANS64.TRYWAIT P0, [R3+URZ+0x2f0], R0 ;  /* 0x0002f000030075a7 */ /* 0x004ea400080011ff */
[----:B--2---:R-:W-:Y:S05]  /*5af0*/  @!P0 BRA `(.L_x_116) ;  /* 0x0000003800908947 */ /* 0x004fea0003800000 */
.L_x_257:
        /* <DEDUP_REMOVED lines=8> */
[----:B---3--:R-:W-:Y:S11]  /*5b80*/  LOP3.LUT P0, RZ, R6, 0x1, RZ, 0xc0, !PT ;  /* 0x0000000106ff7812 */ /* 0x008ff6000780c0ff */
[----:B------:R-:W-:Y:S02]  /*5b90*/  @!UPT UIADD3 URZ, UPT, UPT, URZ, URZ, URZ ;  /* 0x000000fffffff290 */ /* 0x000fe4000fffe0ff */
[----:B----4-:R-:W-:Y:S01]  /*5ba0*/  VOTEU.ANY UP2, P0 ;  /* 0x0000000000ff7886 */ /* 0x010fe20000040100 */
[----:B------:R-:W-:Y:S11]  /*5bb0*/  PLOP3.LUT P0, PT, PT, PT, UP2, 0x80, 0x8 ;  /* 0x000000000008781c */ /* 0x000ff60003f0f028 */
[----:B------:R-:W-:Y:S02]  /*5bc0*/  @!UPT UIADD3 URZ, UPT, UPT, URZ, URZ, URZ ;  /* 0x000000fffffff290 */ /* 0x000fe4000fffe0ff */
[----:B--2---:R-:W-:Y:S02]  /*5bd0*/  @P0 SHF.R.U32.HI R0, RZ, 0x10, R5 ;  /* 0x00000010ff000819 */ /* 0x004fe40000011605 */
[----:B------:R-:W-:Y:S02]  /*5be0*/  @P0 MOV R2, R4 ;  /* 0x0000000400020202 */ /* 0x000fe40000000f00 */
[----:B------:R-:W-:Y:S01]  /*5bf0*/  @P0 R2UR UR4, R0 ;  /* 0x00000000000402ca */ /* 0x000fe200000e0000 */
[----:B------:R-:W-:Y:S01]  /*5c00*/  VIADD R0, R3, 0x300 ;  /* 0x0000030003007836 */ /* 0x000fe20000000000 */
[----:B------:R-:W-:Y:S02]  /*5c10*/  @P0 LOP3.LUT R4, R5, 0xffff, RZ, 0xc0, !PT ;  /* 0x0000ffff05040812 */ /* 0x000fe400078ec0ff */
[----:B------:R-:W-:Y:S02]  /*5c20*/  @P0 R2UR UR6, R2 ;  /* 0x00000000020602ca */ /* 0x000fe400000e0000 */
[----:B------:R-:W-:Y:S02]  /*5c30*/  PRMT R0, RZ, 0x654, R0 ;  /* 0x00000654ff007816 */ /* 0x000fe40000000000 */
[----:B------:R-:W-:Y:S02]  /*5c40*/  @P0 R2UR UR5, R4 ;  /* 0x00000000040502ca */ /* 0x000fe400000e0000 */
[----:B------:R2:W-:Y:S03]  /*5c50*/  SYNCS.ARRIVE.TRANS64.RED.A1T0 RZ, [R0+URZ], RZ ;  /* 0x000000ff00ff79a7 */ /* 0x0005e600081004ff */
[----:B------:R-:W-:Y:S04]  /*5c60*/  @UP2 UMOV UR26, UR4 ;  /* 0x00000004001a2c82 */ /* 0x000fe80008000000 */
[----:B------:R-:W-:Y:S04]  /*5c70*/  @UP2 UMOV UR13, UR6 ;  /* 0x00000006000d2c82 */ /* 0x000fe80008000000 */
[----:B------:R-:W-:Y:S01]  /*5c80*/  @UP2 UMOV UR7, UR5 ;  /* 0x0000000500072c82 */ /* 0x000fe20008000000 */
[----:B------:R-:W-:Y:S05]  /*5c90*/  BRA.U !UP0, `(.L_x_117) ;  /* 0x0000000108c07547 */ /* 0x000fea000b800000 */
[----:B------:R-:W-:Y:S02]  /*5ca0*/  UIMAD.WIDE.U32 UR10, UR7, UR35, URZ ;  /* 0x00000023070a72a5 */ /* 0x000fe4000f8e00ff */
[----:B------:R-:W-:Y:S02]  /*5cb0*/  UP2UR UR12, UPR, URZ, 0x4 ;  /* 0x00000004ff0c7883 */ /* 0x000fe40008000000 */
[----:B------:R-:W-:Y:S02]  /*5cc0*/  UISETP.NE.AND UP2, UPT, UR34, 0x1, UPT ;  /* 0x000000012200788c */ /* 0x000fe4000bf45270 */
[----:B------:R-:W-:Y:S02]  /*5cd0*/  UIMAD.WIDE.U32 UR18, UR13, UR32, URZ ;  /* 0x000000200d1272a5 */ /* 0x000fe4000f8e00ff */
[----:B------:R-:W-:Y:S02]  /*5ce0*/  USEL UR4, UR27, UR31, !UP2 ;  /* 0x0000001f1b047287 */ /* 0x000fe4000d000000 */
[----:B------:R-:W-:Y:S02]  /*5cf0*/  UISETP.NE.AND UP0, UPT, UR16, 0x1, UPT ;  /* 0x000000011000788c */ /* 0x000fe4000bf05270 */
[----:B------:R-:W-:Y:S02]  /*5d00*/  UP2UR UR17, UPR, URZ, 0x2 ;  /* 0x00000002ff117883 */ /* 0x000fe40008000000 */
[----:B------:R-:W-:Y:S02]  /*5d10*/  UISETP.NE.AND UP1, UPT, UR42, 0x1, UPT ;  /* 0x000000012a00788c */ /* 0x000fe4000bf25270 */
[----:B-1----:R-:W-:Y:S02]  /*5d20*/  UIMAD.WIDE.U32 UR20, UR4, UR14, URZ ;  /* 0x0000000e041472a5 */ /* 0x002fe4000f8e00ff */
[----:B------:R-:W-:Y:S01]  /*5d30*/  USEL UR8, UR30, UR37, !UP0 ;  /* 0x000000251e087287 */ /* 0x000fe2000c000000 */
[----:B------:R-:W-:Y:S02]  /*5d40*/  UMOV UR5, UR11 ;  /* 0x0000000b00057c82 */ /* 0x000fe40008000000 */
[----:B------:R-:W-:Y:S02]  /*5d50*/  USHF.R.U32.HI UR6, URZ, UR39, UR5 ;  /* 0x00000027ff067299 */ /* 0x000fe40008011605 */
[----:B------:R-:W-:Y:S02]  /*5d60*/  UIMAD.WIDE.U32 UR22, UR8, UR14, URZ ;  /* 0x0000000e081672a5 */ /* 0x000fe4000f8e00ff */
[----:B------:R-:W-:Y:S02]  /*5d70*/  USEL UR6, UR7, UR6, !UP2 ;  /* 0x0000000607067287 */ /* 0x000fe4000d000000 */
[----:B------:R-:W-:Y:S02]  /*5d80*/  UISETP.NE.AND UP2, UPT, UR12, URZ, UPT ;  /* 0x000000ff0c00728c */ /* 0x000fe4000bf45270 */
[----:B------:R-:W-:Y:S01]  /*5d90*/  UIMAD.WIDE.U32 UR10, UR6, UR14, URZ ;  /* 0x0000000e060a72a5 */ /* 0x000fe2000f8e00ff */
[----:B------:R-:W-:Y:S02]  /*5da0*/  UMOV UR5, UR19 ;  /* 0x0000001300057c82 */ /* 0x000fe40008000000 */
[----:B------:R-:W-:Y:S03]  /*5db0*/  USHF.R.U32.HI UR9, URZ, UR33, UR5 ;  /* 0x00000021ff097299 */ /* 0x000fe60008011605 */
[----:B------:R-:W-:Y:S02]  /*5dc0*/  UMOV UR5, UR21 ;  /* 0x0000001500057c82 */ /* 0x000fe40008000000 */
[----:B------:R-:W-:Y:S03]  /*5dd0*/  @UP1 USHF.R.U32.HI UR4, URZ, UR15, UR5 ;  /* 0x0000000fff041299 */ /* 0x000fe60008011605 */
[----:B------:R-:W-:Y:S01]  /*5de0*/  UMOV UR5, UR23 ;  /* 0x0000001700057c82 */ /* 0x000fe20008000000 */
[----:B------:R-:W-:Y:S02]  /*5df0*/  UIMAD UR4, UR42, UR4, URZ ;  /* 0x000000042a0472a4 */ /* 0x000fe4000f8e02ff */
[----:B------:R-:W-:Y:S02]  /*5e00*/  @UP1 USHF.R.U32.HI UR8, URZ, UR15, UR5 ;  /* 0x0000000fff081299 */ /* 0x000fe40008011605 */
[----:B------:R-:W-:Y:S02]  /*5e10*/  USEL UR5, UR13, UR9, !UP0 ;  /* 0x000000090d057287 */ /* 0x000fe4000c000000 */
[----:B------:R-:W-:Y:S02]  /*5e20*/  UIMAD UR9, UR42, UR8, URZ ;  /* 0x000000082a0972a4 */ /* 0x000fe4000f8e02ff */
[----:B------:R-:W-:Y:S03]  /*5e30*/  UISETP.GE.AND UP0, UPT, UR6, UR4, UPT ;  /* 0x000000040600728c */ /* 0x000fe6000bf06270 */
[----:B------:R-:W-:Y:S01]  /*5e40*/  UMOV UR4, UR11 ;  /* 0x0000000b00047c82 */ /* 0x000fe20008000000 */
[----:B------:R-:W-:Y:S02]  /*5e50*/  UISETP.GE.OR UP0, UPT, UR5, UR9, UP0 ;  /* 0x000000090500728c */ /* 0x000fe40008706670 */
[----:B------:R-:W-:Y:S02]  /*5e60*/  USHF.R.U32.HI UR4, URZ, UR15, UR4 ;  /* 0x0000000fff047299 */ /* 0x000fe40008011604 */
[----:B------:R-:W-:Y:S02]  /*5e70*/  UIMAD.WIDE.U32 UR10, UR5, UR14, URZ ;  /* 0x0000000e050a72a5 */ /* 0x000fe4000f8e00ff */
[----:B------:R-:W-:Y:S04]  /*5e80*/  USEL UR12, UR6, UR4, !UP1 ;  /* 0x00000004060c7287 */ /* 0x000fe8000c800000 */
[----:B------:R-:W-:Y:S01]  /*5e90*/  UIADD3 UR9, UPT, UPT, -UR12, URZ, URZ ;  /* 0x000000ff0c097290 */ /* 0x000fe2000fffe1ff */
[----:B------:R-:W-:Y:S02]  /*5ea0*/  @!UP0 UMOV UR4, UR11 ;  /* 0x0000000b00048c82 */ /* 0x000fe40008000000 */
[----:B------:R-:W-:Y:S02]  /*5eb0*/  @!UP0 USHF.R.U32.HI UR4, URZ, UR15, UR4 ;  /* 0x0000000fff048299 */ /* 0x000fe40008011604 */
[----:B------:R-:W-:Y:S02]  /*5ec0*/  UIMAD UR9, UR42, UR9, UR6 ;  /* 0x000000092a0972a4 */ /* 0x000fe4000f8e0206 */
[----:B------:R-:W-:Y:S02]  /*5ed0*/  @!UP0 USEL UR4, UR5, UR4, !UP1 ;  /* 0x0000000405048287 */ /* 0x000fe4000c800000 */
[----:B------:R-:W-:Y:S02]  /*5ee0*/  UISETP.NE.AND UP1, UPT, UR17, URZ, UPT ;  /* 0x000000ff1100728c */ /* 0x000fe4000bf25270 */
[----:B------:R-:W-:Y:S02]  /*5ef0*/  @!UP0 UIMAD UR9, UR8, UR9, UR4 ;  /* 0x00000009080982a4 */ /* 0x000fe4000f8e0204 */
[----:B------:R-:W-:Y:S02]  /*5f00*/  @!UP0 UIADD3 UR10, UPT, UPT, UR12, -UR4, URZ ;  /* 0x800000040c0a8290 */ /* 0x000fe4000fffe0ff */
[----:B------:R-:W-:Y:S02]  /*5f10*/  UIADD3 UR4, UPT, UPT, -UR5, URZ, URZ ;  /* 0x000000ff05047290 */ /* 0x000fe4000fffe1ff */
[----:B------:R-:W-:Y:S02]  /*5f20*/  UIADD3 UR8, UPT, UPT, -UR6, URZ, URZ ;  /* 0x000000ff06087290 */ /* 0x000fe4000fffe1ff */
[----:B------:R-:W-:Y:S02]  /*5f30*/  @!UP0 UIMAD UR6, UR10, UR42, UR5 ;  /* 0x0000002a0a0682a4 */ /* 0x000fe4000f8e0205 */
[----:B------:R-:W-:Y:S02]  /*5f40*/  UIMAD UR13, UR16, UR4, UR13 ;  /* 0x00000004100d72a4 */ /* 0x000fe4000f8e020d */
[----:B------:R-:W-:Y:S01]  /*5f50*/  UIMAD UR7, UR34, UR8, UR7 ;  /* 0x00000008220772a4 */ /* 0x000fe2000f8e0207 */
[----:B------:R-:W-:Y:S02]  /*5f60*/  @!UP0 UMOV UR5, UR9 ;  /* 0x0000000900058c82 */ /* 0x000fe40008000000 */
[----:B------:R-:W-:Y:S02]  /*5f70*/  UIMAD UR13, UR5, UR16, UR13 ;  /* 0x00000010050d72a4 */ /* 0x000fe4000f8e020d */
[----:B------:R-:W-:Y:S11]  /*5f80*/  UIMAD UR7, UR6, UR34, UR7 ;  /* 0x00000022060772a4 */ /* 0x000ff6000f8e0207 */
[----:B------:R-:W-:Y:S01]  /*5f90*/  @!UPT UIADD3 URZ, UPT, UPT, URZ, URZ, URZ ;  /* 0x000000fffffff290 */ /* 0x000fe2000fffe0ff */
.L_x_117:
[----:B------:R-:W3:Y:S01]  /*5fa0*/  @!UP3 LDCU.128 UR20, c[0x0][0xb10] ;  /* 0x00016200ff14b7ac */ /* 0x000ee20008000c00 */
[----:B------:R-:W-:Y:S04]  /*5fb0*/  ISETP.NE.U32.AND P0, PT, RZ, UR28, PT ;  /* 0x0000001cff007c0c */ /* 0x000fe8000bf05070 */
[----:B------:R-:W-:Y:S01]  /*5fc0*/  ISETP.NE.AND.EX P0, PT, RZ, UR29, PT, P0 ;  /* 0x0000001dff007c0c */ /* 0x000fe2000bf05300 */
[----:B------:R-:W4:Y:S01]  /*5fd0*/  @!UP3 LDCU UR5, c[0x0][0xb0c] ;  /* 0x00016180ff05b7ac */ /* 0x000f220008000800 */
[----:B---3--:R-:W-:Y:S07]  /*5fe0*/  UIMAD.WIDE.U32 UR8, UR13, UR20, URZ ;  /* 0x000000140d0872a5 */ /* 0x008fee000f8e00ff */
[----:B------:R-:W-:Y:S01]  /*5ff0*/  @!UP3 UMOV UR4, UR9 ;  /* 0x000000090004bc82 */ /* 0x000fe20008000000 */
[----:B----4-:R-:W-:Y:S02]  /*6000*/  @!UP3 UISETP.NE.AND UP0, UPT, UR5, 0x1, UPT ;  /* 0x000000010500b88c */ /* 0x010fe4000bf05270 */
[----:B------:R-:W-:Y:S02]  /*6010*/  @!UP3 USHF.R.U32.HI UR4, URZ, UR21, UR4 ;  /* 0x00000015ff04b299 */ /* 0x000fe40008011604 */
[----:B------:R-:W-:Y:S02]  /*6020*/  UIMAD.WIDE.U32 UR8, UR7, UR23, URZ ;  /* 0x00000017070872a5 */ /* 0x000fe4000f8e00ff */
[----:B------:R-:W-:Y:S02]  /*6030*/  @!UP3 USEL UR10, UR13, UR4, !UP0 ;  /* 0x000000040d0ab287 */ /* 0x000fe4000c000000 */
[----:B------:R-:W-:Y:S03]  /*6040*/  @!UP3 UISETP.NE.AND UP0, UPT, UR22, 0x1, UPT ;  /* 0x000000011600b88c */ /* 0x000fe6000bf05270 */
[----:B------:R-:W-:Y:S02]  /*6050*/  @!UP3 UMOV UR6, UR9 ;  /* 0x000000090006bc82 */ /* 0x000fe40008000000 */
[----:B------:R-:W3:Y:S02]  /*6060*/  @!UP3 LDCU UR4, c[0x0][0xb20] ;  /* 0x00016400ff04b7ac */ /* 0x000ee40008000800 */
[----:B---3--:R-:W-:Y:S04]  /*6070*/  @!UP3 USHF.R.U32.HI UR6, URZ, UR4, UR6 ;  /* 0x00000004ff06b299 */ /* 0x008fe80008011606 */
[----:B------:R-:W-:Y:S04]  /*6080*/  @!UP3 USEL UR6, UR7, UR6, !UP0 ;  /* 0x000000060706b287 */ /* 0x000fe8000c000000 */
[----:B------:R-:W-:Y:S02]  /*6090*/  @!UP3 UIADD3 UR4, UPT, UPT, -UR10, UR6, URZ ;  /* 0x000000060a04b290 */ /* 0x000fe4000fffe1ff */
[----:B------:R-:W-:Y:S02]  /*60a0*/  @!UP3 UIADD3 UR6, UPT, UPT, UR10, -UR6, URZ ;  /* 0x800000060a06b290 */ /* 0x000fe4000fffe0ff */
[----:B------:R-:W-:Y:S02]  /*60b0*/  @!UP3 UIMAD UR13, UR4, UR5, UR13 ;  /* 0x00000005040db2a4 */ /* 0x000fe4000f8e020d */
[----:B------:R-:W-:Y:S01]  /*60c0*/  @!UP3 UIMAD UR7, UR6, UR22, UR7 ;  /* 0x000000160607b2a4 */ /* 0x000fe2000f8e0207 */
[----:B------:R-:W-:Y:S11]  /*60d0*/  BRA.U UP4, `(.L_x_118) ;  /* 0x0000000104107547 */ /* 0x000ff6000b800000 */
[----:B--2---:R-:W-:Y:S04]  /*60e0*/  MOV R0, UR38 ;  /* 0x0000002600007c02 */ /* 0x004fe80008000f00 */
[----:B------:R-:W-:Y:S04]  /*60f0*/  SHF.L.U32 R3, R0, 0x1f, RZ ;  /* 0x0000001f00037819 */ /* 0x000fe800000006ff */
[----:B------:R-:W2:Y:S02]  /*6100*/  SYNCS.PHASECHK.TRANS64.TRYWAIT P1, [UR24+0x2e8], R3 ;  /* 0x0002e803ff0075a7 */ /* 0x000ea40008021118 */
[----:B--2---:R-:W-:Y:S05]  /*6110*/  @!P1 BRA `(.L_x_119) ;  /* 0x00000034001c9947 */ /* 0x004fea0003800000 */
.L_x_118:
[----:B------:R-:W-:Y:S05]  /*6120*/  BRA.U !UP6, `(.L_x_120) ;  /* 0x000000010e387547 */ /* 0x000fea000b800000 */
[----:B------:R-:W-:Y:S01]  /*6130*/  UPLOP3.LUT UP1, UPT, UPT, UPT, UP5, 0x80, 0x8 ;  /* 0x000000000008789c */ /* 0x000fe20003f2f050 */
[----:B--2---:R-:W-:Y:S01]  /*6140*/  HFMA2 R0, -RZ, RZ, 0, 5.9604644775390625e-08 ;  /* 0x00000001ff007431 */ /* 0x004fe200000001ff */
[----:B------:R-:W2:Y:S01]  /*6150*/  LDCU.64 UR8, c[0x0][0x358] ;  /* 0x00006b00ff0877ac */ /* 0x000ea20008000a00 */
[----:B------:R-:W-:Y:S03]  /*6160*/  IMAD.MOV.U32 R23, RZ, RZ, 0x1 ;  /* 0x00000001ff177424 */ /* 0x000fe600078e00ff */
[----:B------:R-:W-:Y:S05]  /*6170*/  PLOP3.LUT P1, PT, PT, PT, UP1, 0x80, 0x8 ;  /* 0x000000000008781c */ /* 0x000fea0003f2f018 */
[----:B------:R-:W3:Y:S01]  /*6180*/  @UP1 LDCU.64 UR4, c[0x0][0x888] ;  /* 0x00011100ff0417ac */ /* 0x000ee20008000a00 */
[----:B------:R-:W-:Y:S07]  /*6190*/  @UP1 UIMAD UR6, UR36, UR28, URZ ;  /* 0x0000001c240612a4 */ /* 0x000fee000f8e02ff */
[----:B------:R-:W-:Y:S01]  /*61a0*/  @!P1 PRMT R23, R0, 0x7610, R23 ;  /* 0x0000761000179816 */ /* 0x000fe20000000017 */
[----:B---3--:R-:W-:Y:S06]  /*61b0*/  @UP1 UIMAD.WIDE UR4, UR6, 0x4, UR4 ;  /* 0x00000004060418a5 */ /* 0x008fec000f8e0204 */
[----:B------:R-:W-:Y:S01]  /*61c0*/  IMAD.U32 R2, RZ, RZ, UR4 ;  /* 0x00000004ff027e24 */ /* 0x000fe2000f8e00ff */
[----:B------:R-:W-:Y:S04]  /*61d0*/  MOV R3, UR5 ;  /* 0x0000000500037c02 */ /* 0x000fe80008000f00 */
[----:B------:R-:W3:Y:S01]  /*61e0*/  @!UP1 LDCU UR4, c[0x0][0x880] ;  /* 0x00011000ff0497ac */ /* 0x000ee20008000800 */
[----:B--2--5:R4:W5:Y:S02]  /*61f0*/  @P1 LDG.E R19, desc[UR8][R2.64] ;  /* 0x0000000802131981 */ /* 0x024964000c1e1900 */
[----:B---34-:R-:W-:Y:S07]  /*6200*/  @!P1 IMAD.U32 R19, RZ, RZ, UR4 ;  /* 0x00000004ff139e24 */ /* 0x018fee000f8e00ff */
.L_x_120:
[----:B-----5:R-:W-:Y:S01]  /*6210*/  @!P0 FSETP.EQ.AND P2, PT, R19, RZ, PT ;  /* 0x000000ff1300820b */ /* 0x020fe20003f42000 */
[----:B------:R-:W-:Y:S01]  /*6220*/  @!UPT UIADD3 URZ, UPT, UPT, URZ, URZ, URZ ;  /* 0x000000fffffff290 */ /* 0x000fe2000fffe0ff */
[----:B------:R-:W-:Y:S11]  /*6230*/  @!P0 BRA `(.L_x_121) ;  /* 0x0000000000148947 */ /* 0x000ff60003800000 */
[----:B------:R-:W-:Y:S02]  /*6240*/  LOP3.LUT P0, RZ, R23, 0xff, RZ, 0xc0, !PT ;  /* 0x000000ff17ff7812 */ /* 0x000fe4000780c0ff */
[----:B------:R-:W-:Y:S04]  /*6250*/  PLOP3.LUT P2, PT, PT, PT, UP1, 0x80, 0x8 ;  /* 0x000000000008781c */ /* 0x000fe80003f4f018 */
[----:B------:R-:W-:Y:S07]  /*6260*/  PLOP3.LUT P2, PT, P2, PT, PT, 0x8, 0x80 ;  /* 0x000000000080781c */ /* 0x000fee000174e170 */
[----:B------:R-:W-:Y:S11]  /*6270*/  @P0 FSETP.EQ.AND P2, PT, R19, RZ, PT ;  /* 0x000000ff1300020b */ /* 0x000ff60003f42000 */
[----:B------:R-:W-:Y:S02]  /*6280*/  @!UPT UIADD3 URZ, UPT, UPT, URZ, URZ, URZ ;  /* 0x000000fffffff290 */ /* 0x000fe4000fffe0ff */
.L_x_121:
[----:B------:R-:W-:Y:S01]  /*6290*/  ULEA UR4, UR25, UR24, 0x3 ;  /* 0x0000001819047291 */ /* 0x000fe2000f8e18ff */
[----:B--2---:R-:W-:Y:S02]  /*62a0*/  SHF.L.U32 R0, R11, 0x1f, RZ ;  /* 0x0000001f0b007819 */ /* 0x004fe400000006ff */
[----:B------:R-:W-:Y:S01]  /*62b0*/  ELECT P1, URZ, PT ;  /* 0x0000000000ff782f */ /* 0x000fe20003820000 */
[----:B------:R-:W-:Y:S05]  /*62c0*/  VIADD R10, R10, 0x1 ;  /* 0x000000010a0a7836 */ /* 0x000fea0000000000 */
[----:B------:R-:W2:Y:S02]  /*62d0*/  SYNCS.PHASECHK.TRANS64.TRYWAIT P0, [UR4+0x2d0], R0 ;  /* 0x0002d000ff0075a7 */ /* 0x000ea40008001104 */
[----:B--2---:R-:W-:Y:S05]  /*62e0*/  @!P0 BRA `(.L_x_122) ;  /* 0x0000003000c08947 */ /* 0x004fea0003800000 */
.L_x_260:
[----:B------:R-:W3:Y:S01]  /*62f0*/  S2UR UR22, SR_CgaCtaId ;  /* 0x00000000001679c3 */ /* 0x000ee20000008800 */
[----:B------:R-:W-:Y:S01]  /*6300*/  UIADD3 UR9, UPT, UPT, UR4, 0x2c0, URZ ;  /* 0x000002c004097890 */ /* 0x000fe2000fffe0ff */
[----:B------:R-:W-:Y:S01]  /*6310*/  PLOP3.LUT P1, PT, P2, P1, PT, 0xf2, 0x2f ;  /* 0x00000000002f781c */ /* 0x000fe20001723e72 */
[----:B------:R-:W-:Y:S01]  /*6320*/  UPLOP3.LUT UP4, UPT, UPT, UPT, UPT, 0x80, 0x8 ;  /* 0x000000000008789c */ /* 0x000fe20003f8f070 */
[----:B------:R-:W-:Y:S01]  /*6330*/  UMOV UR20, 0x0 ;  /* 0x0000000000147882 */ /* 0x000fe20000000000 */
[----:B------:R-:W-:Y:S01]  /*6340*/  UMOV UR21, 0x10000000 ;  /* 0x1000000000157882 */ /* 0x000fe20000000000 */
[----:B------:R-:W-:Y:S01]  /*6350*/  UMOV UR12, UR36 ;  /* 0x00000024000c7c82 */ /* 0x000fe20008000000 */
[----:B------:R-:W-:Y:S08]  /*6360*/  UMOV UR36, UR26 ;  /* 0x0000001a00247c82 */ /* 0x000ff00008000000 */
[----:B------:R-:W-:Y:S01]  /*6370*/  VOTEU.ALL UP0, P1 ;  /* 0x0000000000ff7886 */ /* 0x000fe20000800000 */
[----:B------:R-:W-:Y:S04]  /*6380*/  @!P1 IADD3 R2, P0, PT, R12, 0x580, RZ ;  /* 0x000005800c029810 */ /* 0x000fe80007f1e0ff */
[----:B------:R-:W-:Y:S01]  /*6390*/  @!UP0 ULEA UR5, UR25, UR24, 0xb ;  /* 0x0000001819058291 */ /* 0x000fe2000f8e58ff */
[----:B--2---:R-:W-:Y:S01]  /*63a0*/  @!P1 IMAD.X R0, RZ, RZ, R13, P0 ;  /* 0x000000ffff009224 */ /* 0x004fe200000e060d */
[----:B------:R-:W-:Y:S01]  /*63b0*/  @!UP0 USHF.L.U32 UR10, UR45, 0x4, URZ ;  /* 0x000000042d0a8899 */ /* 0x000fe200080006ff */
[----:B------:R-:W-:Y:S01]  /*63c0*/  @!P1 R2UR UR6, R2 ;  /* 0x00000000020692ca */ /* 0x000fe200000e0000 */
[----:B------:R-:W-:Y:S01]  /*63d0*/  @!UP0 UIADD3 UR8, UPT, UPT, UR5, 0x400, URZ ;  /* 0x0000040005088890 */ /* 0x000fe2000fffe0ff */
[C---:B------:R-:W-:Y:S01]  /*63e0*/  ISETP.NE.AND P0, PT, R10.reuse, 0x2, PT ;  /* 0x000000020a00780c */ /* 0x040fe20003f05270 */
[----:B------:R-:W-:Y:S02]  /*63f0*/  UIADD3 UR5, UPT, UPT, UR25, 0x1, URZ ;  /* 0x0000000119057890 */ /* 0x000fe4000fffe0ff */
[----:B------:R-:W-:Y:S01]  /*6400*/  @!UP0 USHF.L.U32 UR11, UR46, 0x6, URZ ;  /* 0x000000062e0b8899 */ /* 0x000fe200080006ff */
[----:B------:R-:W-:Y:S01]  /*6410*/  SEL R10, R10, RZ, P0 ;  /* 0x000000ff0a0a7207 */ /* 0x000fe20000000000 */
[----:B------:R-:W-:Y:S02]  /*6420*/  UISETP.NE.AND UP0, UPT, UR5, 0x2, UPT ;  /* 0x000000020500788c */ /* 0x000fe4000bf05270 */
[----:B------:R-:W-:Y:S02]  /*6430*/  UIADD3 UR45, UPT, UPT, UR7, UR58, URZ ;  /* 0x0000003a072d7290 */ /* 0x000fe4000fffe0ff */
[----:B------:R-:W-:Y:S01]  /*6440*/  USEL UR25, UR5, URZ, UP0 ;  /* 0x000000ff05197287 */ /* 0x000fe20008000000 */
[----:B------:R-:W-:Y:S01]  /*6450*/  @!P1 R2UR UR5, R0 ;  /* 0x00000000000592ca */ /* 0x000fe200000e0000 */
[----:B------:R-:W-:Y:S01]  /*6460*/  IMAD.U32 R2, RZ, RZ, UR6 ;  /* 0x00000006ff027e24 */ /* 0x000fe2000f8e00ff */
[----:B------:R-:W-:Y:S01]  /*6470*/  USEL UR17, URZ, 0x1, UP0 ;  /* 0x00000001ff117887 */ /* 0x000fe20008000000 */
[----:B------:R-:W-:Y:S01]  /*6480*/  SEL R0, RZ, 0x1, P0 ;  /* 0x00000001ff007807 */ /* 0x000fe20000000000 */
[----:B------:R-:W-:Y:S01]  /*6490*/  VOTEU.ALL UP0, P1 ;  /* 0x0000000000ff7886 */ /* 0x000fe20000800000 */
[----:B------:R-:W-:Y:S01]  /*64a0*/  UIADD3 UR46, UPT, UPT, UR13, UR59, URZ ;  /* 0x0000003b0d2e7290 */ /* 0x000fe2000fffe0ff */
[----:B------:R-:W-:Y:S02]  /*64b0*/  @!P1 R2UR UR18, R2 ;  /* 0x00000000021292ca */ /* 0x000fe400000e0000 */
[----:B------:R-:W-:Y:S02]  /*64c0*/  LOP3.LUT R9, R9, R0, RZ, 0x3c, !PT ;  /* 0x0000000009097212 */ /* 0x000fe400078e3cff */
[----:B------:R-:W-:Y:S03]  /*64d0*/  LOP3.LUT R11, R11, UR17, RZ, 0x3c, !PT ;  /* 0x000000110b0b7c12 */ /* 0x000fe6000f8e3cff */
[----:B------:R-:W-:Y:S01]  /*64e0*/  IMAD.U32 R3, RZ, RZ, UR5 ;  /* 0x00000005ff037e24 */ /* 0x000fe2000f8e00ff */
[----:B---3--:R-:W-:Y:S04]  /*64f0*/  UPRMT UR5, UR22, 0x654, UR9 ;  /* 0x0000065416057896 */ /* 0x008fe80008000009 */
[----:B------:R-:W-:Y:S11]  /*6500*/  @!P1 R2UR UR19, R3 ;  /* 0x00000000031392ca */ /* 0x000ff600000e0000 */
[----:B------:R-:W-:Y:S02]  /*6510*/  @!UPT UIADD3 URZ, UPT, UPT, URZ, URZ, URZ ;  /* 0x000000fffffff290 */ /* 0x000fe4000fffe0ff */
[----:B------:R2:W-:Y:S01]  /*6520*/  @!UP0 UTMALDG.3D [UR8], [UR18], desc[UR20] ;  /* 0x00001408120085b4 */ /* 0x0005e20008011000 */
[----:B------:R2:W-:Y:S01]  /*6530*/  @!P1 SYNCS.ARRIVE.TRANS64.RED.A0TR RZ, [UR4+0x2c0], R8 ;  /* 0x0002c008ffff99a7 */ /* 0x0005e20008300404 */
[----:B------:R-:W-:Y:S01]  /*6540*/  SYNCS.ARRIVE.TRANS64.RED.A1T0 RZ, [UR5], RZ ;  /* 0x000000ffffff79a7 */ /* 0x000fe20008100405 */
[----:B------:R-:W-:Y:S05]  /*6550*/  BRA.U UP2, `(.L_x_123) ;  /* 0xfffffff502547547 */ /* 0x000fea000b83ffff */
[----:B------:R-:W-:Y:S01]  /*6560*/  UIADD3 UR24, UPT, UPT, UR24, 0x2d0, URZ ;  /* 0x000002d018187890 */ /* 0x000fe2000fffe0ff */
[----:B------:R-:W-:-:S03]  /*6570*/  SHF.L.U32 R3, R11, 0x1f, RZ ;  /* 0x0000001f0b037819 */ /* 0x000fc600000006ff */
[----:B------:R-:W-:-:S09]  /*6580*/  ULEA UR4, UR25, UR24, 0x3 ;  /* 0x0000001819047291 */ /* 0x000fd2000f8e18ff */
[----:B------:R-:W3:Y:S02]  /*6590*/  SYNCS.PHASECHK.TRANS64.TRYWAIT P0, [UR4], R3 ;  /* 0x00000003ff0075a7 */ /* 0x000ee40008001104 */
[----:B---3--:R-:W-:Y:S05]  /*65a0*/  @!P0 BRA `(.L_x_124) ;  /* 0x0000003000288947 */ /* 0x008fea0003800000 */
.L_x_262:
[----:B------:R-:W-:-:S04]  /*65b0*/  UIADD3 UR4, UPT, UPT, UR25, 0x1, URZ ;  /* 0x0000000119047890 */ /* 0x000fc8000fffe0ff */
[----:B------:R-:W-:-:S04]  /*65c0*/  UISETP.NE.AND UP0, UPT, UR4, 0x2, UPT ;  /* 0x000000020400788c */ /* 0x000fc8000bf05270 */
[----:B------:R-:W-:Y:S02]  /*65d0*/  USEL UR5, URZ, 0x1, UP0 ;  /* 0x00000001ff057887 */ /* 0x000fe40008000000 */
[----:B------:R-:W-:-:S04]  /*65e0*/  USEL UR4, UR4, URZ, UP0 ;  /* 0x000000ff04047287 */ /* 0x000fc80008000000 */
[----:B------:R-:W-:Y:S01]  /*65f0*/  ULEA UR4, UR4, UR24, 0x3 ;  /* 0x0000001804047291 */ /* 0x000fe2000f8e18ff */
[----:B---3--:R-:W-:-:S04]  /*6600*/  LOP3.LUT R3, R11, UR5, RZ, 0x3c, !PT ;  /* 0x000000050b037c12 */ /* 0x008fc8000f8e3cff */
[----:B------:R-:W-:Y:S01]  /*6610*/  SHF.L.U32 R3, R3, 0x1f, RZ ;  /* 0x0000001f03037819 */ /* 0x000fe200000006ff */
[----:B------:R-:W-:-:S07]  /*6620*/  IMAD.U32 R0, RZ, RZ, UR4 ;  /* 0x00000004ff007e24 */ /* 0x000fce000f8e00ff */
.L_x_125:
[----:B---3--:R3:W4:Y:S02]  /*6630*/  SYNCS.PHASECHK.TRANS64.TRYWAIT P0, [R0+URZ], R3 ;  /* 0x00000003000075a7 */ /* 0x00872400080011ff */
[----:B----4-:R-:W-:Y:S05]  /*6640*/  @!P0 NANOSLEEP.SYNCS 0x989680 ;  /* 0x009896800000895d */ /* 0x010fea0003900000 */
[----:B------:R-:W4:Y:S02]  /*6650*/  @!P0 SYNCS.PHASECHK.TRANS64 P0, [R0+URZ], R3 ;  /* 0x00000003000085a7 */ /* 0x000f2400080010ff */
[----:B-12-4-:R-:W-:Y:S05]  /*6660*/  @P0 EXIT ;  /* 0x000000000000094d */ /* 0x016fea0003800000 */
[----:B------:R-:W-:Y:S05]  /*6670*/  BRA `(.L_x_125) ;  /* 0xfffffffc00ec7947 */ /* 0x000fea000383ffff */
.L_x_115:
[----:B------:R-:W-:-:S06]  /*6680*/  UISETP.GE.AND UP0, UPT, UR18, 0x4, UPT ;  /* 0x000000041200788c */ /* 0x000fcc000bf06270 */
[----:B------:R-:W-:-:S13]  /*6690*/  PLOP3.LUT P0, PT, PT, PT, UP0, 0x80, 0x8 ;  /* 0x000000000008781c */ /* 0x000fda0003f0f008 */
[----:B-1----:R-:W-:Y:S05]  /*66a0*/  @!P0 EXIT ;  /* 0x000000000000894d */ /* 0x002fea0003800000 */
[----:B------:R-:W1:Y:S08]  /*66b0*/  S2UR UR4, SR_CgaCtaId ;  /* 0x00000000000479c3 */ /* 0x000e700000008800 */
[----:B------:R-:W-:Y:S01]  /*66c0*/  BAR.SYNC.DEFER_BLOCKING 0x6, 0xa0 ;  /* 0x0182800000007b1d */ /* 0x000fe20000010000 */
[C---:B------:R-:W-:Y:S01]  /*66d0*/  IMAD.SHL.U32 R4, R48.reuse, 0x10, RZ ;  /* 0x0000001030047824 */ /* 0x040fe200078e00ff */
[----:B------:R-:W-:Y:S01]  /*66e0*/  SHF.R.U32.HI R5, RZ, 0x1, R48 ;  /* 0x00000001ff057819 */ /* 0x000fe20000011630 */
[C---:B------:R-:W-:Y:S01]  /*66f0*/  IMAD.SHL.U32 R47, R48.reuse, 0x8, RZ ;  /* 0x00000008302f7824 */ /* 0x040fe200078e00ff */
[----:B------:R-:W-:Y:S01]  /*6700*/  CS2R R44, SRZ ;  /* 0x00000000002c7805 */ /* 0x000fe2000001ff00 */
[----:B------:R-:W-:Y:S01]  /*6710*/  IMAD.U32 R16, R48, 0x10000, RZ ;  /* 0x0001000030107824 */ /* 0x000fe200078e00ff */
[----:B------:R-:W-:-:S02]  /*6720*/  UMOV UR44, 0x400 ;  /* 0x00000400002c7882 */ /* 0x000fc40000000000 */
[----:B------:R-:W2:Y:S01]  /*6730*/  LDC.64 R32, c[0x0][0x888] ;  /* 0x00022200ff207b82 */ /* 0x000ea20000000a00 */
[----:B------:R-:W-:Y:S01]  /*6740*/  LOP3.LUT R2, R4, 0x40, RZ, 0xc0, !PT ;  /* 0x0000004004027812 */ /* 0x000fe200078ec0ff */
[----:B------:R-:W-:Y:S01]  /*6750*/  IMAD.MOV.U32 R46, RZ, RZ, 0x1 ;  /* 0x00000001ff2e7424 */ /* 0x000fe200078e00ff */
[----:B------:R-:W-:Y:S01]  /*6760*/  LOP3.LUT R47, R47, 0x300, RZ, 0xc0, !PT ;  /* 0x000003002f2f7812 */ /* 0x000fe200078ec0ff */
[----:B------:R-:W-:Y:S01]  /*6770*/  IMAD.MOV.U32 R41, RZ, RZ, RZ ;  /* 0x000000ffff297224 */ /* 0x000fe200078e00ff */
[----:B------:R-:W-:Y:S01]  /*6780*/  LOP3.LUT R5, R2, 0x8, R5, 0xf8, !PT ;  /* 0x0000000802057812 */ /* 0x000fe200078ef805 */
[----:B------:R-:W-:Y:S01]  /*6790*/  IMAD.SHL.U32 R2, R48, 0x2, RZ ;  /* 0x0000000230027824 */ /* 0x000fe200078e00ff */
[----:B------:R-:W-:Y:S01]  /*67a0*/  LOP3.LUT R47, R47, 0x30, R4, 0xf8, !PT ;  /* 0x000000302f2f7812 */ /* 0x000fe200078ef804 */
[----:B------:R-:W3:Y:S01]  /*67b0*/  LDC.64 R34, c[0x0][0x890] ;  /* 0x00022400ff227b82 */ /* 0x000ee20000000a00 */
[----:B------:R-:W-:Y:S02]  /*67c0*/  LOP3.LUT R16, R16, 0x600000, RZ, 0xc0, !PT ;  /* 0x0060000010107812 */ /* 0x000fe400078ec0ff */
[----:B------:R-:W-:-:S02]  /*67d0*/  CS2R R42, SRZ ;  /* 0x00000000002a7805 */ /* 0x000fc4000001ff00 */
[----:B------:R-:W-:Y:S01]  /*67e0*/  LOP3.LUT R2, R5, 0x8, R2, 0x78, !PT ;  /* 0x0000000805027812 */ /* 0x000fe200078e7802 */
[----:B------:R-:W4:Y:S01]  /*67f0*/  LDCU UR53, c[0x0][0x370] ;  /* 0x00006e00ff3577ac */ /* 0x000f220008000800 */
[----:B------:R-:W-:Y:S02]  /*6800*/  LOP3.LUT R47, R47, 0x80, R4, 0xf8, !PT ;  /* 0x000000802f2f7812 */ /* 0x000fe400078ef804 */
[----:B------:R-:W-:Y:S01]  /*6810*/  LOP3.LUT R48, R48, 0x60, RZ, 0xc0, !PT ;  /* 0x0000006030307812 */ /* 0x000fe200078ec0ff */
[----:B-1----:R-:W-:Y:S01]  /*6820*/  ULEA UR44, UR4, UR44, 0x18 ;  /* 0x0000002c042c7291 */ /* 0x002fe2000f8ec0ff */
[----:B------:R-:W1:Y:S01]  /*6830*/  LDC.64 R30, c[0x0][0x8b0] ;  /* 0x00022c00ff1e7b82 */ /* 0x000e620000000a00 */
[----:B------:R-:W-:Y:S01]  /*6840*/  LOP3.LUT R47, R47, R2, RZ, 0xfc, !PT ;  /* 0x000000022f2f7212 */ /* 0x000fe200078efcff */
[----:B------:R-:W-:Y:S01]  /*6850*/  IMAD.MOV.U32 R2, RZ, RZ, RZ ;  /* 0x000000ffff027224 */ /* 0x000fe200078e00ff */
[----:B------:R-:W1:Y:S03]  /*6860*/  LDCU.64 UR62, c[0x0][0x348] ;  /* 0x00006900ff3e77ac */ /* 0x000e660008000a00 */
[----:B------:R-:W-:Y:S01]  /*6870*/  IMAD.SHL.U32 R47, R47, 0x2, RZ ;  /* 0x000000022f2f7824 */ /* 0x000fe200078e00ff */
[----:B------:R-:W1:Y:S01]  /*6880*/  LDCU UR43, c[0x0][0xb0c] ;  /* 0x00016180ff2b77ac */ /* 0x000e620008000800 */
[----:B------:R-:W4:Y:S01]  /*6890*/  LDS R3, [UR44+0x3a0] ;  /* 0x0003a02cff037984 */ /* 0x000f220008000800 */
[----:B------:R-:W1:Y:S01]  /*68a0*/  LDC.64 R28, c[0x0][0x8a8] ;  /* 0x00022a00ff1c7b82 */ /* 0x000e620000000a00 */
[----:B------:R-:W1:Y:S01]  /*68b0*/  LDCU UR39, c[0x0][0xb30] ;  /* 0x00016600ff2777ac */ /* 0x000e620008000800 */
[----:B------:R-:W1:Y:S01]  /*68c0*/  LDCU.64 UR56, c[0x0][0x888] ;  /* 0x00011100ff3877ac */ /* 0x000e620008000a00 */
[----:B------:R-:W1:Y:S01]  /*68d0*/  LDCU.64 UR40, c[0x0][0xb28] ;  /* 0x00016500ff2877ac */ /* 0x000e620008000a00 */
[----:B------:R-:W1:Y:S01]  /*68e0*/  LDCU.128 UR48, c[0x0][0xb10] ;  /* 0x00016200ff3077ac */ /* 0x000e620008000c00 */
[----:B------:R-:W1:Y:S01]  /*68f0*/  LDCU UR52, c[0x0][0x374] ;  /* 0x00006e80ff3477ac */ /* 0x000e620008000800 */
[----:B------:R-:W-:Y:S01]  /*6900*/  UIADD3 UR60, UPT, UPT, UR44, 0x400, URZ ;  /* 0x000004002c3c7890 */ /* 0x000fe2000fffe0ff */
[----:B------:R-:W-:Y:S01]  /*6910*/  UMOV UR47, URZ ;  /* 0x000000ff002f7c82 */ /* 0x000fe20008000000 */
[----:B--234-:R-:W-:-:S10]  /*6920*/  IMAD.IADD R16, R3, 0x1, R16 ;  /* 0x0000000103107824 */ /* 0x01cfd400078e0210 */
.L_x_145:
[C---:B------:R-:W-:Y:S02]  /*6930*/  LEA R8, R41.reuse, UR44, 0x3 ;  /* 0x0000002c29087c11 */ /* 0x040fe4000f8e18ff */
[----:B------:R-:W-:Y:S02]  /*6940*/  SHF.L.U32 R3, R44, 0x1f, RZ ;  /* 0x0000001f2c037819 */ /* 0x000fe400000006ff */
[----:B------:R-:W-:Y:S02]  /*6950*/  LEA R5, R41, UR44, 0x4 ;  /* 0x0000002c29057c11 */ /* 0x000fe4000f8e20ff */
[----:B--2---:R-:W2:Y:S02]  /*6960*/  SYNCS.PHASECHK.TRANS64.TRYWAIT P0, [R8+URZ+0x2f0], R3 ;  /* 0x0002f003080075a7 */ /* 0x004ea400080011ff */
[----:B-12---:R-:W-:Y:S05]  /*6970*/  @!P0 BRA `(.L_x_126) ;  /* 0x0000002c004c8947 */ /* 0x006fea0003800000 */
.L_x_263:
        /* <DEDUP_REMOVED lines=11> */
[----:B------:R-:W-:Y:S01]  /*6a30*/  PLOP3.LUT P0, PT, PT, PT, UP1, 0x80, 0x8 ;  /* 0x000000000008781c */ /* 0x000fe20003f0f018 */
[----:B------:R-:W-:Y:S11]  /*6a40*/  UP2UR UR55, UPR, URZ, 0x2 ;  /* 0x00000002ff377883 */ /* 0x000ff60008000000 */
[----:B------:R-:W-:Y:S01]  /*6a50*/  @!UPT UIADD3 URZ, UPT, UPT, URZ, URZ, URZ ;  /* 0x000000fffffff290 */ /* 0x000fe2000fffe0ff */
[----:B------:R-:W-:Y:S02]  /*6a60*/  @P0 SHF.R.U32.HI R0, RZ, 0x10, R5 ;  /* 0x00000010ff000819 */ /* 0x000fe40000011605 */
[----:B--2---:R-:W-:Y:S02]  /*6a70*/  @P0 MOV R3, R4 ;  /* 0x0000000400030202 */ /* 0x004fe40000000f00 */
        /* <DEDUP_REMOVED lines=11> */
[----:B------:R-:W3:Y:S01]  /*6b30*/  LDCU UR12, c[0x0][0xb20] ;  /* 0x00016400ff0c77ac */ /* 0x000ee20008000800 */
[----:B-1----:R-:W-:Y:S02]  /*6b40*/  UIMAD.WIDE.U32 UR4, UR52, UR51, URZ ;  /* 0x00000033340472a5 */ /* 0x002fe4000f8e00ff */
[----:B------:R-:W-:Y:S02]  /*6b50*/  UIMAD.WIDE.U32 UR6, UR53, UR48, URZ ;  /* 0x00000030350672a5 */ /* 0x000fe4000f8e00ff */
[----:B------:R-:W-:Y:S02]  /*6b60*/  UISETP.NE.AND UP0, UPT, UR50, 0x1, UPT ;  /* 0x000000013200788c */ /* 0x000fe4000bf05270 */
[----:B------:R-:W-:Y:S02]  /*6b70*/  UIMAD.WIDE.U32 UR8, UR37, UR51, URZ ;  /* 0x00000033250872a5 */ /* 0x000fe4000f8e00ff */
[----:B------:R-:W-:Y:S02]  /*6b80*/  UIMAD.WIDE.U32 UR10, UR38, UR48, URZ ;  /* 0x00000030260a72a5 */ /* 0x000fe4000f8e00ff */
[----:B------:R-:W-:Y:S02]  /*6b90*/  UISETP.NE.AND UP1, UPT, UR43, 0x1, UPT ;  /* 0x000000012b00788c */ /* 0x000fe4000bf25270 */
[----:B------:R-:W-:Y:S01]  /*6ba0*/  UISETP.NE.AND UP2, UPT, UR42, 0x1, UPT ;  /* 0x000000012a00788c */ /* 0x000fe2000bf45270 */
[----:B------:R-:W-:Y:S02]  /*6bb0*/  UMOV UR4, UR5 ;  /* 0x0000000500047c82 */ /* 0x000fe40008000000 */
[----:B---3--:R-:W-:Y:S03]  /*6bc0*/  USHF.R.U32.HI UR5, URZ, UR12, UR4 ;  /* 0x0000000cff057299 */ /* 0x008fe60008011604 */
[----:B------:R-:W-:Y:S02]  /*6bd0*/  UMOV UR4, UR7 ;  /* 0x0000000700047c82 */ /* 0x000fe40008000000 */
[----:B------:R-:W-:Y:S02]  /*6be0*/  USHF.R.U32.HI UR7, URZ, UR49, UR4 ;  /* 0x00000031ff077299 */ /* 0x000fe40008011604 */
[----:B------:R-:W-:Y:S02]  /*6bf0*/  USEL UR4, UR52, UR5, !UP0 ;  /* 0x0000000534047287 */ /* 0x000fe4000c000000 */
[----:B------:R-:W-:Y:S01]  /*6c00*/  USEL UR7, UR53, UR7, !UP1 ;  /* 0x0000000735077287 */ /* 0x000fe2000c800000 */
[----:B------:R-:W-:Y:S01]  /*6c10*/  UMOV UR5, UR9 ;  /* 0x0000000900057c82 */ /* 0x000fe20008000000 */
[----:B------:R-:W-:Y:S02]  /*6c20*/  UIMAD.WIDE.U32 UR8, UR4, UR40, URZ ;  /* 0x00000028040872a5 */ /* 0x000fe4000f8e00ff */
[----:B------:R-:W-:Y:S03]  /*6c30*/  USHF.R.U32.HI UR6, URZ, UR12, UR5 ;  /* 0x0000000cff067299 */ /* 0x000fe60008011605 */
[----:B------:R-:W-:Y:S01]  /*6c40*/  UMOV UR5, UR11 ;  /* 0x0000000b00057c82 */ /* 0x000fe20008000000 */
[----:B------:R-:W-:Y:S02]  /*6c50*/  UIMAD.WIDE.U32 UR10, UR7, UR40, URZ ;  /* 0x00000028070a72a5 */ /* 0x000fe4000f8e00ff */
[----:B------:R-:W-:Y:S02]  /*6c60*/  USHF.R.U32.HI UR12, URZ, UR49, UR5 ;  /* 0x00000031ff0c7299 */ /* 0x000fe40008011605 */
[----:B------:R-:W-:Y:S01]  /*6c70*/  USEL UR6, UR37, UR6, !UP0 ;  /* 0x0000000625067287 */ /* 0x000fe2000c000000 */
[----:B------:R-:W-:Y:S02]  /*6c80*/  UMOV UR5, UR9 ;  /* 0x0000000900057c82 */ /* 0x000fe40008000000 */
[----:B------:R-:W-:Y:S01]  /*6c90*/  UMOV UR10, UR11 ;  /* 0x0000000b000a7c82 */ /* 0x000fe20008000000 */
[----:B------:R-:W-:Y:S02]  /*6ca0*/  @UP2 USHF.R.U32.HI UR4, URZ, UR41, UR5 ;  /* 0x00000029ff042299 */ /* 0x000fe40008011605 */
[----:B------:R-:W-:Y:S02]  /*6cb0*/  @UP2 USHF.R.U32.HI UR7, URZ, UR41, UR10 ;  /* 0x00000029ff072299 */ /* 0x000fe4000801160a */
[----:B------:R-:W-:Y:S02]  /*6cc0*/  UIMAD UR4, UR42, UR4, URZ ;  /* 0x000000042a0472a4 */ /* 0x000fe4000f8e02ff */
[----:B------:R-:W-:Y:S02]  /*6cd0*/  UIMAD.WIDE.U32 UR10, UR6, UR40, URZ ;  /* 0x00000028060a72a5 */ /* 0x000fe4000f8e00ff */
[----:B------:R-:W-:Y:S02]  /*6ce0*/  USEL UR5, UR38, UR12, !UP1 ;  /* 0x0000000c26057287 */ /* 0x000fe4000c800000 */
[----:B------:R-:W-:Y:S02]  /*6cf0*/  UIMAD UR8, UR42, UR7, URZ ;  /* 0x000000072a0872a4 */ /* 0x000fe4000f8e02ff */
[----:B------:R-:W-:Y:S03]  /*6d00*/  UISETP.GE.AND UP0, UPT, UR6, UR4, UPT ;  /* 0x000000040600728c */ /* 0x000fe6000bf06270 */
[----:B------:R-:W-:Y:S01]  /*6d10*/  UMOV UR4, UR11 ;  /* 0x0000000b00047c82 */ /* 0x000fe20008000000 */
[----:B------:R-:W-:Y:S02]  /*6d20*/  UISETP.GE.OR UP0, UPT, UR5, UR8, UP0 ;  /* 0x000000080500728c */ /* 0x000fe40008706670 */
[----:B------:R-:W-:Y:S02]  /*6d30*/  USHF.R.U32.HI UR4, URZ, UR41, UR4 ;  /* 0x00000029ff047299 */ /* 0x000fe40008011604 */
[----:B------:R-:W-:Y:S02]  /*6d40*/  UIMAD.WIDE.U32 UR8, UR5, UR40, URZ ;  /* 0x00000028050872a5 */ /* 0x000fe4000f8e00ff */
[----:B------:R-:W-:Y:S02]  /*6d50*/  USEL UR11, UR6, UR4, !UP2 ;  /* 0x00000004060b7287 */ /* 0x000fe4000d000000 */
[----:B------:R-:W-:Y:S02]  /*6d60*/  UIADD3 UR8, UPT, UPT, -UR5, URZ, URZ ;  /* 0x000000ff05087290 */ /* 0x000fe4000fffe1ff */
[----:B------:R-:W-:Y:S01]  /*6d70*/  UIADD3 UR10, UPT, UPT, -UR11, URZ, URZ ;  /* 0x000000ff0b0a7290 */ /* 0x000fe2000fffe1ff */
[----:B------:R-:W-:Y:S01]  /*6d80*/  @!UP0 UMOV UR4, UR9 ;  /* 0x0000000900048c82 */ /* 0x000fe20008000000 */
[----:B------:R-:W-:Y:S02]  /*6d90*/  UIADD3 UR9, UPT, UPT, -UR6, URZ, URZ ;  /* 0x000000ff06097290 */ /* 0x000fe4000fffe1ff */
[----:B------:R-:W-:Y:S02]  /*6da0*/  @!UP0 USHF.R.U32.HI UR4, URZ, UR41, UR4 ;  /* 0x00000029ff048299 */ /* 0x000fe40008011604 */
[----:B------:R-:W-:Y:S02]  /*6db0*/  UIMAD UR10, UR42, UR10, UR6 ;  /* 0x0000000a2a0a72a4 */ /* 0x000fe4000f8e0206 */
[----:B------:R-:W-:Y:S04]  /*6dc0*/  @!UP0 USEL UR4, UR5, UR4, !UP2 ;  /* 0x0000000405048287 */ /* 0x000fe8000d000000 */
[----:B------:R-:W-:Y:S02]  /*6dd0*/  @!UP0 UIMAD UR10, UR7, UR10, UR4 ;  /* 0x0000000a070a82a4 */ /* 0x000fe4000f8e0204 */
[----:B------:R-:W-:Y:S02]  /*6de0*/  @!UP0 UIADD3 UR11, UPT, UPT, UR11, -UR4, URZ ;  /* 0x800000040b0b8290 */ /* 0x000fe4000fffe0ff */
[----:B------:R-:W-:Y:S02]  /*6df0*/  UIMAD UR7, UR43, UR8, UR38 ;  /* 0x000000082b0772a4 */ /* 0x000fe4000f8e0226 */
[----:B------:R-:W-:Y:S02]  /*6e00*/  @!UP0 UIMAD UR6, UR11, UR42, UR5 ;  /* 0x0000002a0b0682a4 */ /* 0x000fe4000f8e0205 */
[----:B------:R-:W-:Y:S01]  /*6e10*/  UIMAD UR4, UR50, UR9, UR37 ;  /* 0x00000009320472a4 */ /* 0x000fe2000f8e0225 */
[----:B------:R-:W-:Y:S02]  /*6e20*/  @!UP0 UMOV UR5, UR10 ;  /* 0x0000000a00058c82 */ /* 0x000fe40008000000 */
[----:B------:R-:W-:Y:S02]  /*6e30*/  UIMAD UR38, UR5, UR43, UR7 ;  /* 0x0000002b052672a4 */ /* 0x000fe4000f8e0207 */
[----:B------:R-:W-:Y:S11]  /*6e40*/  UIMAD UR37, UR6, UR50, UR4 ;  /* 0x00000032062572a4 */ /* 0x000ff6000f8e0204 */
[----:B------:R-:W-:Y:S01]  /*6e50*/  @!UPT UIADD3 URZ, UPT, UPT, URZ, URZ, URZ ;  /* 0x000000fffffff290 */ /* 0x000fe2000fffe0ff */
.L_x_127:
[----:B-1----:R-:W-:Y:S01]  /*6e60*/  UISETP.NE.AND UP0, UPT, UR39, 0x1, UPT ;  /* 0x000000012700788c */ /* 0x002fe2000bf05270 */
[----:B------:R-:W-:Y:S10]  /*6e70*/  IADD3 R41, PT, PT, R41, 0x1, RZ ;  /* 0x0000000129297810 */ /* 0x000ff40007ffe0ff */
[----:B------:R-:W1:Y:S01]  /*6e80*/  @!UP0 LDCU.128 UR12, c[0x0][0xb10] ;  /* 0x00016200ff0c87ac */ /* 0x000e620008000c00 */
[----:B------:R-:W3:Y:S01]  /*6e90*/  @!UP0 LDCU UR5, c[0x0][0xb0c] ;  /* 0x00016180ff0587ac */ /* 0x000ee20008000800 */
[----:B------:R-:W4:Y:S01]  /*6ea0*/  @!UP0 LDCU UR10, c[0x0][0xb20] ;  /* 0x00016400ff0a87ac */ /* 0x000f220008000800 */
[----:B-1----:R-:W-:Y:S02]  /*6eb0*/  UIMAD.WIDE.U32 UR8, UR38, UR12, URZ ;  /* 0x0000000c260872a5 */ /* 0x002fe4000f8e00ff */
[----:B------:R-:W-:Y:S02]  /*6ec0*/  UIMAD.WIDE.U32 UR6, UR37, UR15, URZ ;  /* 0x0000000f250672a5 */ /* 0x000fe4000f8e00ff */
[----:B------:R-:W-:Y:S03]  /*6ed0*/  @!UP0 UISETP.NE.AND UP1, UPT, UR14, 0x1, UPT ;  /* 0x000000010e00888c */ /* 0x000fe6000bf25270 */
[----:B------:R-:W-:Y:S01]  /*6ee0*/  @!UP0 UMOV UR4, UR9 ;  /* 0x0000000900048c82 */ /* 0x000fe20008000000 */
[----:B---3--:R-:W-:Y:S02]  /*6ef0*/  @!UP0 UISETP.NE.AND UP2, UPT, UR5, 0x1, UPT ;  /* 0x000000010500888c */ /* 0x008fe4000bf45270 */
[----:B------:R-:W-:Y:S01]  /*6f00*/  @!UP0 USHF.R.U32.HI UR4, URZ, UR13, UR4 ;  /* 0x0000000dff048299 */ /* 0x000fe20008011604 */
[----:B------:R-:W-:Y:S02]  /*6f10*/  @!UP0 UMOV UR6, UR7 ;  /* 0x0000000700068c82 */ /* 0x000fe40008000000 */
[----:B----4-:R-:W-:Y:S02]  /*6f20*/  @!UP0 USHF.R.U32.HI UR6, URZ, UR10, UR6 ;  /* 0x0000000aff068299 */ /* 0x010fe40008011606 */
[----:B------:R-:W-:Y:S02]  /*6f30*/  @!UP0 USEL UR7, UR38, UR4, !UP2 ;  /* 0x0000000426078287 */ /* 0x000fe4000d000000 */
[----:B------:R-:W-:Y:S04]  /*6f40*/  @!UP0 USEL UR6, UR37, UR6, !UP1 ;  /* 0x0000000625068287 */ /* 0x000fe8000c800000 */
[----:B------:R-:W-:Y:S02]  /*6f50*/  @!UP0 UIADD3 UR4, UPT, UPT, -UR7, UR6, URZ ;  /* 0x0000000607048290 */ /* 0x000fe4000fffe1ff */
[----:B------:R-:W-:Y:S02]  /*6f60*/  @!UP0 UIADD3 UR6, UPT, UPT, UR7, -UR6, URZ ;  /* 0x8000000607068290 */ /* 0x000fe4000fffe0ff */
[----:B------:R-:W-:Y:S02]  /*6f70*/  @!UP0 UIMAD UR38, UR4, UR5, UR38 ;  /* 0x00000005042682a4 */ /* 0x000fe4000f8e0226 */
[----:B------:R-:W-:Y:S02]  /*6f80*/  @!UP0 UIMAD UR37, UR6, UR14, UR37 ;  /* 0x0000000e062582a4 */ /* 0x000fe4000f8e0225 */
[----:B------:R-:W-:Y:S09]  /*6f90*/  ULOP3.LUT UP0, URZ, UR60, 0x90, URZ, 0xc0, !UPT ;  /* 0x000000903cff7892 */ /* 0x000ff2000f80c0ff */
[----:B------:R-:W-:Y:S05]  /*6fa0*/  BRA.U !UP0, `(.L_x_128) ;  /* 0x00000001087c7547 */ /* 0x000fea000b800000 */
[----:B------:R-:W1:Y:S01]  /*6fb0*/  LDCU.64 UR8, c[0x4][0x80] ;  /* 0x01001000ff0877ac */ /* 0x000e620008000a00 */
[----:B------:R-:W-:Y:S01]  /*6fc0*/  MOV R18, 0x0 ;  /* 0x0000000000127802 */ /* 0x000fe20000000f00 */
[----:B------:R-:W-:Y:S02]  /*6fd0*/  HFMA2 R12, -RZ, RZ, 0, 5.9604644775390625e-08 ;  /* 0x00000001ff0c7431 */ /* 0x000fe400000001ff */
[----:B------:R-:W-:Y:S01]  /*6fe0*/  IMAD.MOV.U32 R8, RZ, RZ, 0x70 ;  /* 0x00000070ff087424 */ /* 0x000fe200078e00ff */
[----:B------:R3:W4:Y:S01]  /*6ff0*/  LDC.64 R14, c[0x4][R18] ;  /* 0x01000000120e7b82 */ /* 0x0007220000000a00 */
[----:B------:R-:W2:Y:S01]  /*7000*/  LDCU.64 UR6, c[0x4][0x88] ;  /* 0x01001100ff0677ac */ /* 0x000ea20008000a00 */
[----:B------:R-:W-:Y:S01]  /*7010*/  IMAD.MOV.U32 R13, RZ, RZ, RZ ;  /* 0x000000ffff0d7224 */ /* 0x000fe200078e00ff */
[----:B------:R-:W2:Y:S01]  /*7020*/  LDCU.64 UR4, c[0x4][0x8] ;  /* 0x01000100ff0477ac */ /* 0x000ea20008000a00 */
[----:B-1----:R-:W-:Y:S01]  /*7030*/  MOV R5, UR9 ;  /* 0x0000000900057c02 */ /* 0x002fe20008000f00 */
[----:B------:R-:W-:Y:S01]  /*7040*/  IMAD.U32 R4, RZ, RZ, UR8 ;  /* 0x00000008ff047e24 */ /* 0x000fe2000f8e00ff */
[----:B--2---:R-:W-:Y:S01]  /*7050*/  MOV R7, UR7 ;  /* 0x0000000700077c02 */ /* 0x004fe20008000f00 */
[----:B------:R-:W-:Y:S01]  /*7060*/  IMAD.U32 R6, RZ, RZ, UR6 ;  /* 0x00000006ff067e24 */ /* 0x000fe2000f8e00ff */
[----:B------:R-:W-:Y:S01]  /*7070*/  MOV R11, UR5 ;  /* 0x00000005000b7c02 */ /* 0x000fe20008000f00 */
[----:B------:R-:W-:Y:S02]  /*7080*/  IMAD.U32 R10, RZ, RZ, UR4 ;  /* 0x00000004ff0a7e24 */ /* 0x000fe4000f8e00ff */
[----:B------:R-:W-:Y:S07]  /*7090*/  LEPC R20, `(.L_x_129) ;  /* 0x000000001014794e */ /* 0x000fee0000000000 */
[----:B---345:R-:W-:Y:S05]  /*70a0*/  CALL.ABS.NOINC R14 ;  /* 0x000000000e007343 */ /* 0x038fea0003c00000 */
.L_x_129:
[----:B------:R-:W1:Y:S01]  /*70b0*/  LDCU.64 UR8, c[0x4][0x80] ;  /* 0x01001000ff0877ac */ /* 0x000e620008000a00 */
[----:B------:R2:W3:Y:S01]  /*70c0*/  LDC.64 R14, c[0x4][R18] ;  /* 0x01000000120e7b82 */ /* 0x0004e20000000a00 */
[----:B------:R-:W-:Y:S02]  /*70d0*/  HFMA2 R12, -RZ, RZ, 0, 5.9604644775390625e-08 ;  /* 0x00000001ff0c7431 */ /* 0x000fe400000001ff */
[----:B------:R-:W-:Y:S02]  /*70e0*/  IMAD.MOV.U32 R8, RZ, RZ, 0x70 ;  /* 0x00000070ff087424 */ /* 0x000fe400078e00ff */
[----:B------:R-:W-:Y:S01]  /*70f0*/  IMAD.MOV.U32 R13, RZ, RZ, RZ ;  /* 0x000000ffff0d7224 */ /* 0x000fe200078e00ff */
[----:B------:R-:W4:Y:S01]  /*7100*/  LDCU.64 UR6, c[0x4][0x88] ;  /* 0x01001100ff0677ac */ /* 0x000f220008000a00 */
[----:B------:R-:W5:Y:S01]  /*7110*/  LDCU.64 UR4, c[0x4][0x8] ;  /* 0x01000100ff0477ac */ /* 0x000f620008000a00 */
[----:B-1----:R-:W-:Y:S02]  /*7120*/  MOV R4, UR8 ;  /* 0x0000000800047c02 */ /* 0x002fe40008000f00 */
[----:B------:R-:W-:Y:S02]  /*7130*/  MOV R5, UR9 ;  /* 0x0000000900057c02 */ /* 0x000fe40008000f00 */
[----:B----4-:R-:W-:Y:S01]  /*7140*/  MOV R7, UR7 ;  /* 0x0000000700077c02 */ /* 0x010fe20008000f00 */
[----:B------:R-:W-:Y:S01]  /*7150*/  IMAD.U32 R6, RZ, RZ, UR6 ;  /* 0x00000006ff067e24 */ /* 0x000fe2000f8e00ff */
[----:B-----5:R-:W-:Y:S01]  /*7160*/  MOV R11, UR5 ;  /* 0x00000005000b7c02 */ /* 0x020fe20008000f00 */
[----:B--2---:R-:W-:Y:S02]  /*7170*/  IMAD.U32 R10, RZ, RZ, UR4 ;  /* 0x00000004ff0a7e24 */ /* 0x004fe4000f8e00ff */
[----:B------:R-:W-:Y:S07]  /*7180*/  LEPC R20, `(.L_x_128) ;  /* 0x000000001014794e */ /* 0x000fee0000000000 */
[----:B---3--:R-:W-:Y:S05]  /*7190*/  CALL.ABS.NOINC R14 ;  /* 0x000000000e007343 */ /* 0x008fea0003c00000 */
.L_x_128:
[----:B------:R-:W-:Y:S01]  /*71a0*/  ISETP.NE.U32.AND P3, PT, R34, RZ, PT ;  /* 0x000000ff2200720c */ /* 0x000fe20003f65070 */
[----:B------:R-:W-:Y:S01]  /*71b0*/  UISETP.NE.AND UP1, UPT, UR61, URZ, UPT ;  /* 0x000000ff3d00728c */ /* 0x000fe2000bf25270 */
[----:B------:R-:W-:Y:S02]  /*71c0*/  ISETP.NE.U32.AND P4, PT, R30, RZ, PT ;  /* 0x000000ff1e00720c */ /* 0x000fe40003f85070 */
[----:B------:R-:W-:Y:S02]  /*71d0*/  ISETP.NE.AND.EX P3, PT, R35, RZ, PT, P3 ;  /* 0x000000ff2300720c */ /* 0x000fe40003f65330 */
[----:B------:R-:W-:Y:S02]  /*71e0*/  PLOP3.LUT P1, PT, PT, PT, PT, 0x8, 0x80 ;  /* 0x000000000080781c */ /* 0x000fe40003f2e170 */
[----:B------:R-:W-:Y:S02]  /*71f0*/  PLOP3.LUT P0, PT, PT, PT, UP1, 0x80, 0x8 ;  /* 0x000000000008781c */ /* 0x000fe40003f0f018 */
[----:B------:R-:W-:Y:S02]  /*7200*/  ISETP.NE.AND.EX P4, PT, R31, RZ, PT, P4 ;  /* 0x000000ff1f00720c */ /* 0x000fe40003f85340 */
[----:B------:R-:W1:Y:S09]  /*7210*/  @UP1 LDCU.64 UR4, c[0x0][0x888] ;  /* 0x00011100ff0417ac */ /* 0x000e720008000a00 */
[----:B------:R-:W-:Y:S01]  /*7220*/  @P0 PLOP3.LUT P1, PT, P3, PT, PT, 0x80, 0x8 ;  /* 0x000000000008081c */ /* 0x000fe20001f2f070 */
[----:B-1----:R-:W-:Y:S04]  /*7230*/  @UP1 UISETP.NE.U32.AND UP0, UPT, UR4, URZ, UPT ;  /* 0x000000ff0400128c */ /* 0x002fe8000bf05070 */
[----:B------:R-:W-:Y:S04]  /*7240*/  @UP1 UISETP.NE.AND.EX UP0, UPT, UR5, URZ, UPT, UP0 ;  /* 0x000000ff0500128c */ /* 0x000fe8000bf05300 */
[----:B------:R-:W-:Y:S01]  /*7250*/  @UP1 USEL UR4, URZ, 0xffffffff, UP0 ;  /* 0xffffffffff041887 */ /* 0x000fe20008000000 */
[----:B------:R-:W-:Y:S11]  /*7260*/  @!P3 BRA `(.L_x_130) ;  /* 0x000000000030b947 */ /* 0x000ff60003800000 */
[----:B------:R-:W-:Y:S01]  /*7270*/  ISETP.NE.U32.AND P2, PT, R32, RZ, PT ;  /* 0x000000ff2000720c */ /* 0x000fe20003f45070 */
[----:B------:R-:W1:Y:S01]  /*7280*/  LDCU.64 UR6, c[0x0][0x358] ;  /* 0x00006b00ff0677ac */ /* 0x000e620008000a00 */
[----:B------:R-:W-:Y:S02]  /*7290*/  IMAD.MOV.U32 R23, RZ, RZ, 0x1 ;  /* 0x00000001ff177424 */ /* 0x000fe400078e00ff */
[----:B------:R-:W-:Y:S11]  /*72a0*/  ISETP.NE.AND.EX P2, PT, R33, RZ, PT, P2 ;  /* 0x000000ff2100720c */ /* 0x000ff60003f45320 */
[----:B------:R-:W-:Y:S02]  /*72b0*/  @!UPT UIADD3 URZ, UPT, UPT, URZ, URZ, URZ ;  /* 0x000000fffffff290 */ /* 0x000fe4000fffe0ff */
[----:B------:R-:W3:Y:S01]  /*72c0*/  @P2 LDC.64 R4, c[0x0][0x888] ;  /* 0x00022200ff042b82 */ /* 0x000ee20000000a00 */
[----:B--2---:R-:W-:Y:S04]  /*72d0*/  @P2 IMAD R0, R34, UR36, RZ ;  /* 0x0000002422002c24 */ /* 0x004fe8000f8e02ff */
[----:B---3--:R-:W-:Y:S04]  /*72e0*/  @P2 IMAD.WIDE R4, R0, 0x4, R4 ;  /* 0x0000000400042825 */ /* 0x008fe800078e0204 */
[----:B------:R-:W-:Y:S01]  /*72f0*/  HFMA2 R0, -RZ, RZ, 0, 5.9604644775390625e-08 ;  /* 0x00000001ff007431 */ /* 0x000fe200000001ff */
[----:B-1---5:R1:W5:Y:S04]  /*7300*/  @P2 LDG.E R19, desc[UR6][R4.64] ;  /* 0x0000000604132981 */ /* 0x022368000c1e1900 */
[----:B------:R-:W-:Y:S01]  /*7310*/  @!P2 PRMT R23, R0, 0x7610, R23 ;  /* 0x000076100017a816 */ /* 0x000fe20000000017 */
[----:B-1----:R-:W3:Y:S06]  /*7320*/  @!P2 LDC R19, c[0x0][0x880] ;  /* 0x00022000ff13ab82 */ /* 0x002eec0000000800 */
.L_x_130:
[----:B------:R-:W-:Y:S05]  /*7330*/  @!P4 BRA `(.L_x_131) ;  /* 0x000000000024c947 */ /* 0x000fea0003800000 */
[----:B------:R-:W-:Y:S01]  /*7340*/  ISETP.NE.U32.AND P2, PT, R28, RZ, PT ;  /* 0x000000ff1c00720c */ /* 0x000fe20003f45070 */
[----:B------:R-:W1:Y:S03]  /*7350*/  LDCU.64 UR6, c[0x0][0x358] ;  /* 0x00006b00ff0677ac */ /* 0x000e660008000a00 */
[----:B------:R-:W-:Y:S11]  /*7360*/  ISETP.NE.AND.EX P2, PT, R29, RZ, PT, P2 ;  /* 0x000000ff1d00720c */ /* 0x000ff60003f45320 */
[----:B------:R-:W-:Y:S02]  /*7370*/  @!UPT UIADD3 URZ, UPT, UPT, URZ, URZ, URZ ;  /* 0x000000fffffff290 */ /* 0x000fe4000fffe0ff */
[----:B------:R-:W4:Y:S01]  /*7380*/  @P2 LDC.64 R4, c[0x0][0x8a8] ;  /* 0x00022a00ff042b82 */ /* 0x000f220000000a00 */
[----:B--2---:R-:W-:Y:S04]  /*7390*/  @P2 IMAD R0, R30, UR36, RZ ;  /* 0x000000241e002c24 */ /* 0x004fe8000f8e02ff */
[----:B----4-:R-:W-:Y:S05]  /*73a0*/  @P2 IMAD.WIDE R4, R0, 0x4, R4 ;  /* 0x0000000400042825 */ /* 0x010fea00078e0204 */
[----:B-1---5:R1:W5:Y:S02]  /*73b0*/  @P2 LDG.E R17, desc[UR6][R4.64] ;  /* 0x0000000604112981 */ /* 0x022364000c1e1900 */
[----:B-1----:R-:W4:Y:S02]  /*73c0*/  @!P2 LDC R17, c[0x0][0x8a0] ;  /* 0x00022800ff11ab82 */ /* 0x002f240000000800 */
.L_x_131:
[----:B---3-5:R-:W-:Y:S01]  /*73d0*/  @P0 FSETP.NEU.AND P4, PT, R19, RZ, PT ;  /* 0x000000ff1300020b */ /* 0x028fe20003f8d000 */
[----:B------:R-:W-:Y:S01]  /*73e0*/  IMAD.U32 R4, RZ, RZ, UR4 ;  /* 0x00000004ff047e24 */ /* 0x000fe2000f8e00ff */
[----:B------:R-:W-:Y:S01]  /*73f0*/  @P0 LOP3.LUT P2, RZ, R23, 0xff, RZ, 0xc0, !PT ;  /* 0x000000ff17ff0812 */ /* 0x000fe2000784c0ff */
[C---:B------:R-:W-:Y:S01]  /*7400*/  IMAD.SHL.U32 R52, R43.reuse, 0x800, RZ ;  /* 0x000008002b347824 */ /* 0x040fe200078e00ff */
[----:B------:R-:W-:Y:S01]  /*7410*/  @P0 SEL R11, RZ, 0xffffffff, P4 ;  /* 0xffffffffff0b0807 */ /* 0x000fe20002000000 */
[----:B------:R-:W-:Y:S01]  /*7420*/  BSSY B1, `(.L_x_132) ;  /* 0x000002e000017945 */ /* 0x000fe20003800000 */
[----:B--2---:R-:W-:Y:S02]  /*7430*/  LEA R0, R43, UR44, 0x3 ;  /* 0x0000002c2b007c11 */ /* 0x004fe4000f8e18ff */
[----:B------:R-:W-:Y:S02]  /*7440*/  CS2R R26, SRZ ;  /* 0x00000000001a7805 */ /* 0x000fe4000001ff00 */
[----:B------:R-:W-:Y:S02]  /*7450*/  @P1 SEL R11, R4, R11, !P2 ;  /* 0x0000000b040b1207 */ /* 0x000fe40005000000 */
[----:B------:R-:W-:Y:S02]  /*7460*/  CS2R R24, SRZ ;  /* 0x0000000000187805 */ /* 0x000fe4000001ff00 */
[----:B------:R-:W-:Y:S02]  /*7470*/  LOP3.LUT R4, R46, 0x1, RZ, 0x3c, !PT ;  /* 0x000000012e047812 */ /* 0x000fe400078e3cff */
[----:B------:R-:W-:Y:S02]  /*7480*/  @P0 LOP3.LUT R11, R11, 0x1, RZ, 0xc0, !PT ;  /* 0x000000010b0b0812 */ /* 0x000fe400078ec0ff */
[C---:B------:R-:W-:Y:S02]  /*7490*/  LEA R36, R2.reuse, UR44, 0x3 ;  /* 0x0000002c02247c11 */ /* 0x040fe4000f8e18ff */
[----:B------:R-:W-:Y:S02]  /*74a0*/  ISETP.NE.U32.OR P6, PT, R11, 0x1, !P0 ;  /* 0x000000010b00780c */ /* 0x000fe400047c5470 */
[----:B------:R-:W-:Y:S02]  /*74b0*/  SHF.L.U32 R7, R45, 0x1f, RZ ;  /* 0x0000001f2d077819 */ /* 0x000fe400000006ff */
[----:B------:R-:W-:Y:S02]  /*74c0*/  LEA.HI R5, R2, R2, RZ, 0x1 ;  /* 0x0000000202057211 */ /* 0x000fe400078f08ff */
[----:B------:R-:W-:Y:S02]  /*74d0*/  PLOP3.LUT P5, PT, PT, PT, PT, 0x8, 0x80 ;  /* 0x000000000080781c */ /* 0x000fe40003fae170 */
[----:B------:R-:W-:Y:S01]  /*74e0*/  P2R R49, PR, RZ, 0x40 ;  /* 0x00000040ff317803 */ /* 0x000fe20000000000 */
[C---:B------:R-:W-:Y:S01]  /*74f0*/  IMAD.SHL.U32 R3, R5.reuse, 0x8, RZ ;  /* 0x0000000805037824 */ /* 0x040fe200078e00ff */
[----:B------:R-:W-:Y:S02]  /*7500*/  LOP3.LUT R5, R5, 0xffe, RZ, 0xc0, !PT ;  /* 0x00000ffe05057812 */ /* 0x000fe400078ec0ff */
[----:B------:R-:W-:Y:S02]  /*7510*/  IADD3 R50, PT, PT, R52, UR44, R47 ;  /* 0x0000002c34327c10 */ /* 0x000fe4000fffe02f */
[----:B------:R-:W-:Y:S01]  /*7520*/  @P6 SHF.L.U32 R9, R4, 0x1f, RZ ;  /* 0x0000001f04096819 */ /* 0x000fe200000006ff */
[----:B------:R-:W-:Y:S01]  /*7530*/  IMAD.IADD R18, R2, 0x1, -R5 ;  /* 0x0000000102127824 */ /* 0x000fe200078e0a05 */
[----:B------:R-:W-:Y:S02]  /*7540*/  LOP3.LUT R3, R3, 0xfffffff0, RZ, 0xc0, !PT ;  /* 0xfffffff003037812 */ /* 0x000fe400078ec0ff */
[----:B------:R-:W1:Y:S03]  /*7550*/  @P6 SYNCS.PHASECHK.TRANS64.TRYWAIT P0, [R0+URZ+0x2c0], R9 ;  /* 0x0002c009000065a7 */ /* 0x000e6600080011ff */
[----:B------:R-:W-:Y:S04]  /*7560*/  IMAD.IADD R3, R16, 0x1, R3 ;  /* 0x0000000110037824 */ /* 0x000fe800078e0203 */
[----:B------:R-:W-:Y:S01]  /*7570*/  IMAD R18, R18, 0x100000, R3 ;  /* 0x0010000012127824 */ /* 0x000fe200078e0203 */
[----:B------:R2:W3:Y:S01]  /*7580*/  SYNCS.PHASECHK.TRANS64.TRYWAIT P4, [R36+URZ+0x310], R7 ;  /* 0x00031007240075a7 */ /* 0x0004e200080811ff */
[----:B-1----:R-:W-:Y:S01]  /*7590*/  @P6 PLOP3.LUT P5, PT, P0, PT, PT, 0x8, 0x80 ;  /* 0x000000000080681c */ /* 0x002fe200007ae170 */
[----:B------:R-:W-:Y:S01]  /*75a0*/  @!UPT UIADD3 URZ, UPT, UPT, URZ, URZ, URZ ;  /* 0x000000fffffff290 */ /* 0x000fe2000fffe0ff */
[----:B--2---:R-:W-:Y:S11]  /*75b0*/  @!P6 BRA `(.L_x_133) ;  /* 0x000000000050e947 */ /* 0x004ff60003800000 */
[----:B------:R-:W-:Y:S01]  /*75c0*/  ISETP.NE.U32.AND P0, PT, RZ, UR56, PT ;  /* 0x00000038ff007c0c */ /* 0x000fe2000bf05070 */
[----:B------:R-:W-:Y:S01]  /*75d0*/  BSSY B0, `(.L_x_134) ;  /* 0x000000f000007945 */ /* 0x000fe20003800000 */
[----:B------:R-:W-:Y:S01]  /*75e0*/  FSETP.NEU.AND P2, PT, R19, RZ, PT ;  /* 0x000000ff1300720b */ /* 0x000fe20003f4d000 */
[----:B------:R-:W-:Y:S01]  /*75f0*/  IMAD.MOV.U32 R26, RZ, RZ, RZ ;  /* 0x000000ffff1a7224 */ /* 0x000fe200078e00ff */
[----:B------:R-:W-:Y:S02]  /*7600*/  ISETP.NE.AND.EX P0, PT, RZ, UR57, PT, P0 ;  /* 0x00000039ff007c0c */ /* 0x000fe4000bf05300 */
[----:B------:R-:W-:Y:S02]  /*7610*/  LOP3.LUT P1, RZ, R23, 0xff, RZ, 0xc0, !PT ;  /* 0x000000ff17ff7812 */ /* 0x000fe4000782c0ff */
[----:B------:R-:W-:Y:S02]  /*7620*/  SEL R3, RZ, 0xffffffff, P2 ;  /* 0xffffffffff037807 */ /* 0x000fe40001000000 */
[----:B------:R-:W-:Y:S04]  /*7630*/  SEL R6, RZ, 0xffffffff, P0 ;  /* 0xffffffffff067807 */ /* 0x000fe80000000000 */
[----:B------:R-:W-:Y:S04]  /*7640*/  @P3 SEL R3, R6, R3, !P1 ;  /* 0x0000000306033207 */ /* 0x000fe80004800000 */
[----:B------:R-:W-:Y:S04]  /*7650*/  LOP3.LUT R3, R3, 0x1, RZ, 0xc0, !PT ;  /* 0x0000000103037812 */ /* 0x000fe800078ec0ff */
[----:B------:R-:W-:Y:S01]  /*7660*/  ISETP.NE.U32.AND P0, PT, R3, 0x1, PT ;  /* 0x000000010300780c */ /* 0x000fe20003f05070 */
[----:B------:R-:W-:Y:S01]  /*7670*/  @!UPT UIADD3 URZ, UPT, UPT, URZ, URZ, URZ ;  /* 0x000000fffffff290 */ /* 0x000fe2000fffe0ff */
[----:B------:R-:W-:Y:S11]  /*7680*/  @!P5 BRA `(.L_x_135) ;  /* 0x00000000000cd947 */ /* 0x000ff60003800000 */
[----:B------:R-:W-:Y:S04]  /*7690*/  SHF.L.U32 R3, R4, 0x1f, RZ ;  /* 0x0000001f04037819 */ /* 0x000fe800000006ff */
[----:B------:R-:W1:Y:S02]  /*76a0*/  SYNCS.PHASECHK.TRANS64.TRYWAIT P1, [R0+URZ+0x2c0], R3 ;  /* 0x0002c003000075a7 */ /* 0x000e6400080211ff */
[----:B-1----:R-:W-:Y:S05]  /*76b0*/  @!P1 BRA `(.L_x_136) ;  /* 0x0000002000109947 */ /* 0x002fea0003800000 */
.L_x_135:
[----:B------:R-:W-:Y:S05]  /*76c0*/  BSYNC B0 ;  /* 0x0000000000007941 */ /* 0x000fea0003800000 */
.L_x_134:
[----:B------:R-:W-:Y:S01]  /*76d0*/  CS2R R24, SRZ ;  /* 0x0000000000187805 */ /* 0x000fe2000001ff00 */
[----:B------:R-:W-:Y:S05]  /*76e0*/  @P0 WARPSYNC.ALL ;  /* 0x0000000000000948 */ /* 0x000fea0003800000 */
[----:B------:R2:W1:Y:S02]  /*76f0*/  @P0 LDSM.16.M88.4 R24, [R50+0x400] ;  /* 0x000400003218083b */ /* 0x0004640000000200 */
.L_x_133:
[----:B------:R-:W-:Y:S05]  /*7700*/  BSYNC B1 ;  /* 0x0000000000017941 */ /* 0x000fea0003800000 */
.L_x_132:
[----:B-1----:R-:W-:Y:S04]  /*7710*/  SHF.R.U32.HI R3, RZ, 0x15, R18 ;  /* 0x00000015ff037819 */ /* 0x002fe80000011612 */
[----:B------:R-:W-:Y:S01]  /*7720*/  LOP3.LUT P0, RZ, R3, 0x3, R40, 0x48, !PT ;  /* 0x0000000303ff7812 */ /* 0x000fe20007804828 */
[----:B------:R-:W-:Y:S01]  /*7730*/  @!UPT UIADD3 URZ, UPT, UPT, URZ, URZ, URZ ;  /* 0x000000fffffff290 */ /* 0x000fe2000fffe0ff */
[----:B---3--:R-:W-:Y:S11]  /*7740*/  @P4 BRA `(.L_x_137) ;  /* 0x0000000000084947 */ /* 0x008ff60003800000 */
[----:B------:R-:W1:Y:S02]  /*7750*/  SYNCS.PHASECHK.TRANS64.TRYWAIT P1, [R36+URZ+0x310], R7 ;  /* 0x00031007240075a7 */ /* 0x000e6400080211ff */
[----:B-1----:R-:W-:Y:S05]  /*7760*/  @!P1 BRA `(.L_x_138) ;  /* 0x0000001c00f89947 */ /* 0x002fea0003800000 */
.L_x_137:
[----:B------:R-:W-:Y:S05]  /*7770*/  @!P0 BRA `(.L_x_139) ;  /* 0x0000000000408947 */ /* 0x000fea0003800000 */
[----:B------:R-:W3:Y:S01]  /*7780*/  LDCU.64 UR8, c[0x4][0x70] ;  /* 0x01000e00ff0877ac */ /* 0x000ee20008000a00 */
[----:B------:R-:W-:Y:S01]  /*7790*/  MOV R15, 0x0 ;  /* 0x00000000000f7802 */ /* 0x000fe20000000f00 */
[----:B------:R-:W-:Y:S02]  /*77a0*/  HFMA2 R12, -RZ, RZ, 0, 5.9604644775390625e-08 ;  /* 0x00000001ff0c7431 */ /* 0x000fe400000001ff */
[----:B------:R-:W-:Y:S02]  /*77b0*/  IMAD.MOV.U32 R8, RZ, RZ, 0x192 ;  /* 0x00000192ff087424 */ /* 0x000fe400078e00ff */
[----:B------:R-:W-:Y:S01]  /*77c0*/  IMAD.MOV.U32 R13, RZ, RZ, RZ ;  /* 0x000000ffff0d7224 */ /* 0x000fe200078e00ff */
[----:B------:R-:W1:Y:S01]  /*77d0*/  LDCU.64 UR6, c[0x4][0x78] ;  /* 0x01000f00ff0677ac */ /* 0x000e620008000a00 */
[----:B------:R-:W2:Y:S01]  /*77e0*/  LDC.64 R14, c[0x4][R15] ;  /* 0x010000000f0e7b82 */ /* 0x000ea20000000a00 */
[----:B------:R-:W5:Y:S01]  /*77f0*/  LDCU.64 UR4, c[0x4][0x10] ;  /* 0x01000200ff0477ac */ /* 0x000f620008000a00 */
[----:B---3--:R-:W-:Y:S01]  /*7800*/  MOV R5, UR9 ;  /* 0x0000000900057c02 */ /* 0x008fe20008000f00 */
[----:B------:R-:W-:Y:S01]  /*7810*/  IMAD.U32 R4, RZ, RZ, UR8 ;  /* 0x00000008ff047e24 */ /* 0x000fe2000f8e00ff */
[----:B-1----:R-:W-:Y:S01]  /*7820*/  MOV R7, UR7 ;  /* 0x0000000700077c02 */ /* 0x002fe20008000f00 */
[----:B------:R-:W-:Y:S01]  /*7830*/  IMAD.U32 R6, RZ, RZ, UR6 ;  /* 0x00000006ff067e24 */ /* 0x000fe2000f8e00ff */
[----:B-----5:R-:W-:Y:S01]  /*7840*/  MOV R11, UR5 ;  /* 0x00000005000b7c02 */ /* 0x020fe20008000f00 */
[----:B------:R-:W-:Y:S02]  /*7850*/  IMAD.U32 R10, RZ, RZ, UR4 ;  /* 0x00000004ff0a7e24 */ /* 0x000fe4000f8e00ff */
[----:B------:R-:W-:Y:S07]  /*7860*/  LEPC R20, `(.L_x_139) ;  /* 0x000000001014794e */ /* 0x000fee0000000000 */
[----:B--2-4-:R-:W-:Y:S05]  /*7870*/  CALL.ABS.NOINC R14 ;  /* 0x000000000e007343 */ /* 0x014fea0003c00000 */
.L_x_139:
[----:B------:R-:W-:Y:S01]  /*7880*/  ISETP.NE.AND P0, PT, R48, RZ, PT ;  /* 0x000000ff3000720c */ /* 0x000fe20003f05270 */
[----:B------:R-:W-:Y:S05]  /*7890*/  WARPSYNC.ALL ;  /* 0x0000000000007948 */ /* 0x000fea0003800000 */
[----:B------:R-:W-:Y:S01]  /*78a0*/  R2UR UR4, R18 ;  /* 0x00000000120472ca */ /* 0x000fe200000e0000 */
[----:B------:R-:W3:Y:S01]  /*78b0*/  S2UR UR5, SR_CgaCtaId ;  /* 0x00000000000579c3 */ /* 0x000ee20000008800 */
[--C-:B------:R-:W-:Y:S01]  /*78c0*/  HADD2.F32 R0, -RZ, R24.reuse.H0_H0 ;  /* 0x20000018ff007230 */ /* 0x100fe20000004100 */
[----:B------:R-:W-:Y:S01]  /*78d0*/  BSSY.RECONVERGENT B0, `(.L_x_140) ;  /* 0x0000034000007945 */ /* 0x000fe20003800200 */
[----:B------:R-:W-:Y:S02]  /*78e0*/  HADD2.F32 R12, -RZ, R24.H1_H1 ;  /* 0x30000018ff0c7230 */ /* 0x000fe40000004100 */
[--C-:B------:R-:W-:Y:S02]  /*78f0*/  HADD2.F32 R3, -RZ, R25.reuse.H0_H0 ;  /* 0x20000019ff037230 */ /* 0x100fe40000004100 */
[----:B------:R-:W-:Y:S02]  /*7900*/  HADD2.F32 R14, -RZ, R25.H1_H1 ;  /* 0x30000019ff0e7230 */ /* 0x000fe40000004100 */
[--C-:B------:R-:W-:Y:S02]  /*7910*/  HADD2.F32 R13, -RZ, R26.reuse.H0_H0 ;  /* 0x2000001aff0d7230 */ /* 0x100fe40000004100 */
[----:B------:R-:W-:Y:S01]  /*7920*/  HADD2.F32 R20, -RZ, R26.H1_H1 ;  /* 0x3000001aff147230 */ /* 0x000fe20000004100 */
[----:B-1----:R-:W4:Y:S01]  /*7930*/  LDTM.16dp256bit.x2 R4, tmem[UR4] ;  /* 0x00000004000479ee */ /* 0x002f2200080a0000 */
[----:B------:R-:W-:Y:S01]  /*7940*/  R2UR UR4, R36 ;  /* 0x00000000240472ca */ /* 0x000fe200000e0000 */
[----:B------:R-:W-:Y:S01]  /*7950*/  NOP ;  /* 0x0000000000007918 */ /* 0x000fe20000000000 */
[--C-:B------:R-:W-:Y:S02]  /*7960*/  HADD2.F32 R15, -RZ, R27.reuse.H0_H0 ;  /* 0x2000001bff0f7230 */ /* 0x100fe40000004100 */
[----:B------:R-:W-:Y:S09]  /*7970*/  HADD2.F32 R22, -RZ, R27.H1_H1 ;  /* 0x3000001bff167230 */ /* 0x000ff20000004100 */
[----:B------:R-:W-:Y:S01]  /*7980*/  UIADD3 UR4, UPT, UPT, UR4, 0x330, URZ ;  /* 0x0000033004047890 */ /* 0x000fe2000fffe0ff */
[C---:B----4-:R-:W-:Y:S01]  /*7990*/  FMUL R4, R17.reuse, R4 ;  /* 0x0000000411047220 */ /* 0x050fe20000400000 */
[C---:B------:R-:W-:Y:S01]  /*79a0*/  FMUL R5, R17.reuse, R5 ;  /* 0x0000000511057220 */ /* 0x040fe20000400000 */
[C---:B------:R-:W-:Y:S01]  /*79b0*/  FMUL R6, R17.reuse, R6 ;  /* 0x0000000611067220 */ /* 0x040fe20000400000 */
[----:B------:R-:W-:Y:S01]  /*79c0*/  FMUL R7, R17, R7 ;  /* 0x0000000711077220 */ /* 0x000fe20000400000 */
[----:B------:R-:W-:Y:S01]  /*79d0*/  FFMA R4, R19, R0, R4 ;  /* 0x0000000013047223 */ /* 0x000fe20000000004 */
[----:B------:R-:W-:Y:S01]  /*79e0*/  FMUL R8, R17, R8 ;  /* 0x0000000811087220 */ /* 0x000fe20000400000 */
[----:B------:R-:W-:Y:S01]  /*79f0*/  FFMA R5, R19, R12, R5 ;  /* 0x0000000c13057223 */ /* 0x000fe20000000005 */
[----:B------:R-:W-:Y:S01]  /*7a00*/  FMUL R9, R17, R9 ;  /* 0x0000000911097220 */ /* 0x000fe20000400000 */
[----:B------:R-:W-:Y:S01]  /*7a10*/  FFMA R6, R19, R3, R6 ;  /* 0x0000000313067223 */ /* 0x000fe20000000006 */
[----:B------:R-:W-:Y:S01]  /*7a20*/  FMUL R10, R17, R10 ;  /* 0x0000000a110a7220 */ /* 0x000fe20000400000 */
[----:B------:R-:W-:Y:S01]  /*7a30*/  FFMA R7, R19, R14, R7 ;  /* 0x0000000e13077223 */ /* 0x000fe20000000007 */
[----:B------:R-:W-:Y:S01]  /*7a40*/  FMUL R11, R17, R11 ;  /* 0x0000000b110b7220 */ /* 0x000fe20000400000 */
[C---:B------:R-:W-:Y:S01]  /*7a50*/  FFMA R8, R19.reuse, R13, R8 ;  /* 0x0000000d13087223 */ /* 0x040fe20000000008 */
[C---:B------:R-:W-:Y:S01]  /*7a60*/  FFMA R9, R19.reuse, R20, R9 ;  /* 0x0000001413097223 */ /* 0x040fe20000000009 */
[C---:B------:R-:W-:Y:S01]  /*7a70*/  FFMA R10, R19.reuse, R15, R10 ;  /* 0x0000000f130a7223 */ /* 0x040fe2000000000a */
[----:B------:R-:W-:Y:S01]  /*7a80*/  FFMA R11, R19, R22, R11 ;  /* 0x00000016130b7223 */ /* 0x000fe2000000000b */
[----:B---3--:R-:W-:Y:S01]  /*7a90*/  UPRMT UR4, UR5, 0x654, UR4 ;  /* 0x0000065405047896 */ /* 0x008fe20008000004 */
[----:B------:R-:W-:Y:S02]  /*7aa0*/  F2FP.F16.F32.PACK_AB R36, R5, R4 ;  /* 0x000000040524723e */ /* 0x000fe400000000ff */
[----:B------:R-:W-:Y:S02]  /*7ab0*/  F2FP.F16.F32.PACK_AB R37, R7, R6 ;  /* 0x000000060725723e */ /* 0x000fe400000000ff */
[----:B------:R-:W-:Y:S02]  /*7ac0*/  F2FP.F16.F32.PACK_AB R38, R9, R8 ;  /* 0x000000080926723e */ /* 0x000fe400000000ff */
[----:B------:R-:W-:Y:S02]  /*7ad0*/  F2FP.F16.F32.PACK_AB R39, R11, R10 ;  /* 0x0000000a0b27723e */ /* 0x000fe400000000ff */
[----:B------:R-:W-:Y:S03]  /*7ae0*/  SYNCS.ARRIVE.TRANS64.RED.A1T0 RZ, [UR4], RZ ;  /* 0x000000ffffff79a7 */ /* 0x000fe60008100404 */
[----:B------:R1:W-:Y:S01]  /*7af0*/  STSM.16.M88.4 [R50+0x400], R36 ;  /* 0x0004002432007844 */ /* 0x0003e20000000200 */
[----:B------:R-:W-:Y:S01]  /*7b00*/  @!PT LDS RZ, [RZ] ;  /* 0x00000000fffff984 */ /* 0x000fe20000000800 */
[----:B------:R-:W-:Y:S01]  /*7b10*/  @!PT LDS RZ, [RZ] ;  /* 0x00000000fffff984 */ /* 0x000fe20000000800 */
[----:B------:R-:W-:Y:S01]  /*7b20*/  @!PT LDS RZ, [RZ] ;  /* 0x00000000fffff984 */ /* 0x000fe20000000800 */
[----:B------:R-:W-:Y:S01]  /*7b30*/  @!PT LDS RZ, [RZ] ;  /* 0x00000000fffff984 */ /* 0x000fe20000000800 */
[----:B------:R3:W-:Y:S07]  /*7b40*/  MEMBAR.ALL.CTA ;  /* 0x0000000000007992 */ /* 0x0007ee0000008000 */
[----:B---3--:R-:W3:Y:S02]  /*7b50*/  FENCE.VIEW.ASYNC.S ;  /* 0x00000000000073c6 */ /* 0x008ee40000000000 */
[----:B---3--:R-:W-:Y:S06]  /*7b60*/  BAR.SYNC.DEFER_BLOCKING 0x1, 0x80 ;  /* 0x0042000000007b1d */ /* 0x008fec0000010000 */
[----:B------:R-:W-:Y:S05]  /*7b70*/  @P0 BRA `(.L_x_141) ;  /* 0x0000000000240947 */ /* 0x000fea0003800000 */
[----:B------:R-:W-:Y:S01]  /*7b80*/  R2UR UR5, R52 ;  /* 0x00000000340572ca */ /* 0x000fe200000e0000 */
[----:B------:R-:W-:Y:S02]  /*7b90*/  UIADD3 UR4, UP0, UPT, UR62, 0x680, URZ ;  /* 0x000006803e047890 */ /* 0x000fe4000ff1e0ff */
[----:B------:R-:W-:Y:S02]  /*7ba0*/  USHF.L.U32 UR9, UR45, 0x4, URZ ;  /* 0x000000042d097899 */ /* 0x000fe400080006ff */
[----:B------:R-:W-:Y:S01]  /*7bb0*/  USHF.L.U32 UR10, UR46, 0x6, URZ ;  /* 0x000000062e0a7899 */ /* 0x000fe200080006ff */
[----:B------:R-:W-:Y:S07]  /*7bc0*/  UMOV UR11, UR36 ;  /* 0x00000024000b7c82 */ /* 0x000fee0008000000 */
[----:B------:R-:W-:Y:S02]  /*7bd0*/  UIADD3 UR8, UPT, UPT, UR44, 0x400, UR5 ;  /* 0x000004002c087890 */ /* 0x000fe4000fffe005 */
[----:B------:R-:W-:Y:S09]  /*7be0*/  UIADD3.X UR5, UPT, UPT, URZ, UR63, URZ, UP0, !UPT ;  /* 0x0000003fff057290 */ /* 0x000ff200087fe4ff */
[----:B------:R3:W-:Y:S02]  /*7bf0*/  UTMASTG.3D [UR8], [UR4] ;  /* 0x00000008040073b5 */ /* 0x0007e40008010000 */
[----:B---3--:R0:W-:Y:S02]  /*7c00*/  UTMACMDFLUSH ;  /* 0x00000000000079b7 */ /* 0x0081e40000000000 */
.L_x_141:
[----:B------:R-:W-:Y:S05]  /*7c10*/  BSYNC.RECONVERGENT B0 ;  /* 0x0000000000007941 */ /* 0x000fea0003800200 */
.L_x_140:
[----:B------:R-:W-:Y:S04]  /*7c20*/  BSSY.RECONVERGENT B0, `(.L_x_142) ;  /* 0x0000003000007945 */ /* 0x000fe80003800200 */
[----:B------:R-:W-:Y:S05]  /*7c30*/  @P0 BRA `(.L_x_143) ;  /* 0x0000000000040947 */ /* 0x000fea0003800000 */
[----:B------:R-:W-:Y:S04]  /*7c40*/  DEPBAR.LE SB0, 0x0 ;  /* 0x000080000000791a */ /* 0x000fe80000000000 */
.L_x_143:
[----:B------:R-:W-:Y:S05]  /*7c50*/  BSYNC.RECONVERGENT B0 ;  /* 0x0000000000007941 */ /* 0x000fea0003800200 */
.L_x_142:
[----:B------:R-:W-:Y:S01]  /*7c60*/  BAR.SYNC.DEFER_BLOCKING 0x1, 0x80 ;  /* 0x0042000000007b1d */ /* 0x000fe20000010000 */
[----:B------:R-:W-:Y:S01]  /*7c70*/  UIADD3 UR47, UPT, UPT, UR47, 0x1, URZ ;  /* 0x000000012f2f7890 */ /* 0x000fe2000fffe0ff */
[----:B------:R-:W-:Y:S02]  /*7c80*/  IADD3 R0, PT, PT, R2, 0x1, RZ ;  /* 0x0000000102007810 */ /* 0x000fe40007ffe0ff */
[----:B------:R-:W-:Y:S01]  /*7c90*/  IADD3 R43, PT, PT, R43, 0x1, RZ ;  /* 0x000000012b2b7810 */ /* 0x000fe20007ffe0ff */
[----:B------:R-:W-:Y:S09]  /*7ca0*/  UISETP.NE.AND UP0, UPT, UR47, URZ, UPT ;  /* 0x000000ff2f00728c */ /* 0x000ff2000bf05270 */
[----:B------:R-:W-:Y:S05]  /*7cb0*/  BRA.U !UP0, `(.L_x_144) ;  /* 0x0000000108287547 */ /* 0x000fea000b800000 */
[----:B------:R-:W-:Y:S01]  /*7cc0*/  ISETP.NE.AND P0, PT, R49, RZ, PT ;  /* 0x000000ff3100720c */ /* 0x000fe20003f05270 */
[----:B------:R-:W3:Y:S11]  /*7cd0*/  S2R R2, SR_CgaCtaId ;  /* 0x0000000000027919 */ /* 0x000ef60000008800 */
[----:B------:R-:W-:Y:S01]  /*7ce0*/  @!UPT UIADD3 URZ, UPT, UPT, URZ, URZ, URZ ;  /* 0x000000fffffff290 */ /* 0x000fe2000fffe0ff */
[C---:B------:R-:W-:Y:S01]  /*7cf0*/  @P0 LEA R3, R42.reuse, UR44, 0x3 ;  /* 0x0000002c2a030c11 */ /* 0x040fe2000f8e18ff */
[----:B------:R-:W-:Y:S04]  /*7d00*/  VIADD R42, R42, 0x1 ;  /* 0x000000012a2a7836 */ /* 0x000fe80000000000 */
[----:B------:R-:W-:Y:S05]  /*7d10*/  @P0 VIADD R3, R3, 0x2d0 ;  /* 0x000002d003030836 */ /* 0x000fea0000000000 */
[----:B---3--:R-:W-:Y:S04]  /*7d20*/  @P0 PRMT R2, R2, 0x654, R3 ;  /* 0x0000065402020816 */ /* 0x008fe80000000003 */
[----:B------:R3:W-:Y:S01]  /*7d30*/  @P0 SYNCS.ARRIVE.TRANS64.RED.A1T0 RZ, [R2+URZ], RZ ;  /* 0x000000ff02ff09a7 */ /* 0x0007e200081004ff */
[C---:B------:R-:W-:Y:S04]  /*7d40*/  ISETP.NE.AND P0, PT, R42.reuse, 0x2, PT ;  /* 0x000000022a00780c */ /* 0x040fe80003f05270 */
[----:B------:R-:W-:Y:S09]  /*7d50*/  SEL R42, R42, RZ, P0 ;  /* 0x000000ff2a2a7207 */ /* 0x000ff20000000000 */
.L_x_144:
[----:B------:R-:W-:Y:S01]  /*7d60*/  ISETP.NE.AND P0, PT, R41, 0x2, PT ;  /* 0x000000022900780c */ /* 0x000fe20003f05270 */
[----:B------:R-:W-:Y:S01]  /*7d70*/  UISETP.NE.AND UP0, UPT, UR55, URZ, UPT ;  /* 0x000000ff3700728c */ /* 0x000fe2000bf05270 */
[----:B------:R-:W-:Y:S01]  /*7d80*/  ISETP.NE.AND P1, PT, R0, 0x4, PT ;  /* 0x000000040000780c */ /* 0x000fe20003f25270 */
[----:B------:R-:W-:Y:S01]  /*7d90*/  UIADD3 UR45, UPT, UPT, UR37, UR58, URZ ;  /* 0x0000003a252d7290 */ /* 0x000fe2000fffe0ff */
[----:B------:R-:W-:Y:S01]  /*7da0*/  ISETP.NE.AND P2, PT, R43, 0x2, PT ;  /* 0x000000022b00780c */ /* 0x000fe20003f45270 */
[----:B------:R-:W-:Y:S01]  /*7db0*/  UIADD3 UR46, UPT, UPT, UR38, UR59, URZ ;  /* 0x0000003b262e7290 */ /* 0x000fe2000fffe0ff */
[----:B------:R-:W-:Y:S01]  /*7dc0*/  SEL R5, RZ, 0x1, P0 ;  /* 0x00000001ff057807 */ /* 0x000fe20000000000 */
[----:B------:R-:W-:Y:S01]  /*7dd0*/  UMOV UR36, UR54 ;  /* 0x0000003600247c82 */ /* 0x000fe20008000000 */
[----:B------:R-:W-:Y:S02]  /*7de0*/  SEL R4, RZ, 0x1, P1 ;  /* 0x00000001ff047807 */ /* 0x000fe40000800000 */
[----:B------:R-:W-:Y:S02]  /*7df0*/  SEL R3, RZ, 0x1, P2 ;  /* 0x00000001ff037807 */ /* 0x000fe40001000000 */
[----:B------:R-:W-:Y:S02]  /*7e00*/  LOP3.LUT R44, R44, R5, RZ, 0x3c, !PT ;  /* 0x000000052c2c7212 */ /* 0x000fe400078e3cff */
[----:B------:R-:W-:Y:S02]  /*7e10*/  LOP3.LUT R45, R45, R4, RZ, 0x3c, !PT ;  /* 0x000000042d2d7212 */ /* 0x000fe400078e3cff */
[----:B------:R-:W-:Y:S02]  /*7e20*/  LOP3.LUT R46, R46, R3, RZ, 0x3c, !PT ;  /* 0x000000032e2e7212 */ /* 0x000fe400078e3cff */
[----:B------:R-:W-:Y:S02]  /*7e30*/  SEL R41, R41, RZ, P0 ;  /* 0x000000ff29297207 */ /* 0x000fe40000000000 */
[----:B---3--:R-:W-:Y:S02]  /*7e40*/  SEL R2, R0, RZ, P1 ;  /* 0x000000ff00027207 */ /* 0x008fe40000800000 */
[----:B------:R-:W-:Y:S01]  /*7e50*/  SEL R43, R43, RZ, P2 ;  /* 0x000000ff2b2b7207 */ /* 0x000fe20001000000 */
[----:B------:R-:W-:Y:S06]  /*7e60*/  BRA.U UP0, `(.L_x_145) ;  /* 0xffffffe900b07547 */ /* 0x000fec000b83ffff */
[----:B------:R-:W-:-:S09]  /*7e70*/  UISETP.NE.AND UP0, UPT, UR61, URZ, UPT ;  /* 0x000000ff3d00728c */ /* 0x000fd2000bf05270 */
[----:B------:R-:W-:Y:S05]  /*7e80*/  BRA.U !UP0, `(.L_x_146) ;  /* 0x0000000108487547 */ /* 0x000fea000b800000 */
[----:B------:R-:W3:Y:S02]  /*7e90*/  LDCU.64 UR4, c[0x0][0x890] ;  /* 0x00011200ff0477ac */ /* 0x000ee40008000a00 */
[----:B---3--:R-:W-:-:S04]  /*7ea0*/  UISETP.NE.U32.AND UP0, UPT, UR4, URZ, UPT ;  /* 0x000000ff0400728c */ /* 0x008fc8000bf05070 */
[----:B------:R-:W-:-:S09]  /*7eb0*/  UISETP.NE.AND.EX UP0, UPT, UR5, URZ, UPT, UP0 ;  /* 0x000000ff0500728c */ /* 0x000fd2000bf05300 */
[----:B------:R-:W-:Y:S05]  /*7ec0*/  BRA.U UP0, `(.L_x_147) ;  /* 0x00000001000c7547 */ /* 0x000fea000b800000 */
[----:B------:R-:W-:-:S13]  /*7ed0*/  FSETP.NEU.AND P0, PT, R19, RZ, PT ;  /* 0x000000ff1300720b */ /* 0x000fda0003f0d000 */
[----:B------:R-:W-:Y:S05]  /*7ee0*/  @!P0 EXIT ;  /* 0x000000000000894d */ /* 0x000fea0003800000 */
[----:B------:R-:W-:Y:S05]  /*7ef0*/  BRA `(.L_x_146) ;  /* 0x00000000002c7947 */ /* 0x000fea0003800000 */
.L_x_147:
[----:B------:R-:W-:Y:S01]  /*7f00*/  LOP3.LUT P0, RZ, R23, 0xff, RZ, 0xc0, !PT ;  /* 0x000000ff17ff7812 */ /* 0x000fe2000780c0ff */
[----:B------:R-:W-:-:S12]  /*7f10*/  BSSY.RECONVERGENT B0, `(.L_x_146) ;  /* 0x0000009000007945 */ /* 0x000fd80003800200 */
[----:B------:R-:W-:Y:S05]  /*7f20*/  @P0 BRA `(.L_x_148) ;  /* 0x0000000000140947 */ /* 0x000fea0003800000 */
[----:B------:R-:W3:Y:S02]  /*7f30*/  LDCU.64 UR4, c[0x0][0x888] ;  /* 0x00011100ff0477ac */ /* 0x000ee40008000a00 */
[----:B---3--:R-:W-:-:S04]  /*7f40*/  ISETP.NE.U32.AND P0, PT, RZ, UR4, PT ;  /* 0x00000004ff007c0c */ /* 0x008fc8000bf05070 */
[----:B------:R-:W-:-:S13]  /*7f50*/  ISETP.NE.AND.EX P0, PT, RZ, UR5, PT, P0 ;  /* 0x00000005ff007c0c */ /* 0x000fda000bf05300 */
[----:B------:R-:W-:Y:S05]  /*7f60*/  @!P0 EXIT ;  /* 0x000000000000894d */ /* 0x000fea0003800000 */
[----:B------:R-:W-:Y:S05]  /*7f70*/  BRA `(.L_x_149) ;  /* 0x0000000000087947 */ /* 0x000fea0003800000 */
.L_x_148:
[----:B------:R-:W-:-:S13]  /*7f80*/  FSETP.NEU.AND P0, PT, R19, RZ, PT ;  /* 0x000000ff1300720b */ /* 0x000fda0003f0d000 */
[----:B------:R-:W-:Y:S05]  /*7f90*/  @!P0 EXIT ;  /* 0x000000000000894d */ /* 0x000fea0003800000 */
.L_x_149:
[----:B------:R-:W-:Y:S05]  /*7fa0*/  BSYNC.RECONVERGENT B0 ;  /* 0x0000000000007941 */ /* 0x000fea0003800200 */
.L_x_146:
[----:B------:R-:W-:-:S04]  /*7fb0*/  DEPBAR.LE SB0, 0x0 ;  /* 0x000080000000791a */ /* 0x000fc80000000000 */
[----:B------:R-:W-:Y:S05]  /*7fc0*/  EXIT ;  /* 0x000000000000794d */ /* 0x000fea0003800000 */
.L_x_25:
[----:B-1----:R1:W3:Y:S02]  /*7fd0*/  SYNCS.PHASECHK.TRANS64.TRYWAIT P0, [R0+URZ+0x360], R3 ;  /* 0x00036003000075a7 */ /* 0x0022e400080011ff */
[----:B---3--:R-:W-:Y:S05]  /*7fe0*/  @!P0 NANOSLEEP.SYNCS 0x989680 ;  /* 0x009896800000895d */ /* 0x008fea0003900000 */
[----:B------:R-:W3:Y:S02]  /*7ff0*/  @!P0 SYNCS.PHASECHK.TRANS64 P0, [R0+URZ+0x360], R3 ;  /* 0x00036003000085a7 */ /* 0x000ee400080010ff */
[----:B---3--:R-:W-:Y:S05]  /*8000*/  @!P0 BRA `(.L_x_25) ;  /* 0xfffffffc00f08947 */ /* 0x008fea000383ffff */
[----:B------:R-:W-:Y:S05]  /*8010*/  BRA `(.L_x_150) ;  /* 0xffffff9c00547947 */ /* 0x000fea000383ffff */
.L_x_28:
[----:B-1----:R-:W-:-:S07]  /*8020*/  MOV R0, UR33 ;  /* 0x0000002100007c02 */ /* 0x002fce0008000f00 */
.L_x_151:
[----:B-1----:R1:W3:Y:S02]  /*8030*/  SYNCS.PHASECHK.TRANS64.TRYWAIT P0, [R0+URZ+0x160], R3 ;  /* 0x00016003000075a7 */ /* 0x0022e400080011ff */
[----:B---3--:R-:W-:Y:S05]  /*8040*/  @!P0 NANOSLEEP.SYNCS 0x989680 ;  /* 0x009896800000895d */ /* 0x008fea0003900000 */
[----:B------:R-:W3:Y:S02]  /*8050*/  @!P0 SYNCS.PHASECHK.TRANS64 P0, [R0+URZ+0x160], R3 ;  /* 0x00016003000085a7 */ /* 0x000ee400080010ff */
[----:B---3--:R-:W-:Y:S05]  /*8060*/  @!P0 BRA `(.L_x_151) ;  /* 0xfffffffc00f08947 */ /* 0x008fea000383ffff */
[----:B------:R-:W-:Y:S05]  /*8070*/  BRA `(.L_x_27) ;  /* 0xffffff9c00947947 */ /* 0x000fea000383ffff */
.L_x_35:
[----:B-1----:R-:W-:-:S07]  /*8080*/  MOV R0, UR9 ;  /* 0x0000000900007c02 */ /* 0x002fce0008000f00 */
.L_x_152:
[----:B-1----:R1:W3:Y:S02]  /*8090*/  SYNCS.PHASECHK.TRANS64.TRYWAIT P0, [R0+URZ+0x160], R3 ;  /* 0x00016003000075a7 */ /* 0x0022e400080011ff */
[----:B---3--:R-:W-:Y:S05]  /*80a0*/  @!P0 NANOSLEEP.SYNCS 0x989680 ;  /* 0x009896800000895d */ /* 0x008fea0003900000 */
[----:B------:R-:W3:Y:S02]  /*80b0*/  @!P0 SYNCS.PHASECHK.TRANS64 P0, [R0+URZ+0x160], R3 ;  /* 0x00016003000085a7 */ /* 0x000ee400080010ff */
[----:B---3--:R-:W-:Y:S05]  /*80c0*/  @!P0 BRA `(.L_x_152) ;  /* 0xfffffffc00f08947 */ /* 0x008fea000383ffff */
[----:B------:R-:W-:Y:S05]  /*80d0*/  BRA `(.L_x_34) ;  /* 0xffffffa000547947 */ /* 0x000fea000383ffff */
.L_x_40:
[----:B-1----:R1:W3:Y:S02]  /*80e0*/  SYNCS.PHASECHK.TRANS64.TRYWAIT P0, [R3+URZ+0x2f0], R0 ;  /* 0x0002f000030075a7 */ /* 0x0022e400080011ff */
[----:B---3--:R-:W-:Y:S05]  /*80f0*/  @!P0 NANOSLEEP.SYNCS 0x989680 ;  /* 0x009896800000895d */ /* 0x008fea0003900000 */
[----:B------:R-:W3:Y:S02]  /*8100*/  @!P0 SYNCS.PHASECHK.TRANS64 P0, [R3+URZ+0x2f0], R0 ;  /* 0x0002f000030085a7 */ /* 0x000ee400080010ff */
[----:B---3--:R-:W-:Y:S05]  /*8110*/  @!P0 BRA `(.L_x_40) ;  /* 0xfffffffc00f08947 */ /* 0x008fea000383ffff */
[----:B------:R-:W-:Y:S05]  /*8120*/  BRA `(.L_x_153) ;  /* 0xffffffa000f47947 */ /* 0x000fea000383ffff */
.L_x_44:
[----:B-1----:R-:W-:-:S07]  /*8130*/  MOV R0, UR4 ;  /* 0x0000000400007c02 */ /* 0x002fce0008000f00 */
.L_x_154:
[----:B-1----:R1:W3:Y:S02]  /*8140*/  SYNCS.PHASECHK.TRANS64.TRYWAIT P0, [R0+URZ], R3 ;  /* 0x00000003000075a7 */ /* 0x0022e400080011ff */
[----:B---3--:R-:W-:Y:S05]  /*8150*/  @!P0 NANOSLEEP.SYNCS 0x989680 ;  /* 0x009896800000895d */ /* 0x008fea0003900000 */
[----:B------:R-:W3:Y:S02]  /*8160*/  @!P0 SYNCS.PHASECHK.TRANS64 P0, [R0+URZ], R3 ;  /* 0x00000003000085a7 */ /* 0x000ee400080010ff */
[----:B---3--:R-:W-:Y:S05]  /*8170*/  @!P0 BRA `(.L_x_154) ;  /* 0xfffffffc00f08947 */ /* 0x008fea000383ffff */
[----:B------:R-:W-:Y:S05]  /*8180*/  BRA `(.L_x_155) ;  /* 0xffffffa800987947 */ /* 0x000fea000383ffff */
.L_x_45:
[----:B------:R-:W-:-:S07]  /*8190*/  MOV R0, UR5 ;  /* 0x0000000500007c02 */ /* 0x000fce0008000f00 */
.L_x_156:
[----:B-1----:R1:W3:Y:S02]  /*81a0*/  SYNCS.PHASECHK.TRANS64.TRYWAIT P0, [R0+URZ], R3 ;  /* 0x00000003000075a7 */ /* 0x0022e400080011ff */
[----:B---3--:R-:W-:Y:S05]  /*81b0*/  @!P0 NANOSLEEP.SYNCS 0x989680 ;  /* 0x009896800000895d */ /* 0x008fea0003900000 */
[----:B------:R-:W3:Y:S02]  /*81c0*/  @!P0 SYNCS.PHASECHK.TRANS64 P0, [R0+URZ], R3 ;  /* 0x00000003000085a7 */ /* 0x000ee400080010ff */
[----:B---3--:R-:W-:Y:S05]  /*81d0*/  @!P0 BRA `(.L_x_156) ;  /* 0xfffffffc00f08947 */ /* 0x008fea000383ffff */
[----:B------:R-:W-:Y:S05]  /*81e0*/  BRA `(.L_x_157) ;  /* 0xffffffa800a47947 */ /* 0x000fea000383ffff */
.L_x_46:
[----:B------:R-:W-:-:S07]  /*81f0*/  MOV R0, UR5 ;  /* 0x0000000500007c02 */ /* 0x000fce0008000f00 */
.L_x_158:
[----:B-1----:R1:W3:Y:S02]  /*8200*/  SYNCS.PHASECHK.TRANS64.TRYWAIT P0, [R0+URZ], R3 ;  /* 0x00000003000075a7 */ /* 0x0022e400080011ff */
[----:B---3--:R-:W-:Y:S05]  /*8210*/  @!P0 NANOSLEEP.SYNCS 0x989680 ;  /* 0x009896800000895d */ /* 0x008fea0003900000 */
[----:B------:R-:W3:Y:S02]  /*8220*/  @!P0 SYNCS.PHASECHK.TRANS64 P0, [R0+URZ], R3 ;  /* 0x00000003000085a7 */ /* 0x000ee400080010ff */
[----:B---3--:R-:W-:Y:S05]  /*8230*/  @!P0 BRA `(.L_x_158) ;  /* 0xfffffffc00f08947 */ /* 0x008fea000383ffff */
[----:B------:R-:W-:Y:S05]  /*8240*/  BRA `(.L_x_159) ;  /* 0xffffffa800b07947 */ /* 0x000fea000383ffff */
.L_x_47:
[----:B------:R-:W-:-:S07]  /*8250*/  MOV R0, UR5 ;  /* 0x0000000500007c02 */ /* 0x000fce0008000f00 */
.L_x_160:
[----:B-1----:R1:W3:Y:S02]  /*8260*/  SYNCS.PHASECHK.TRANS64.TRYWAIT P0, [R0+URZ], R3 ;  /* 0x00000003000075a7 */ /* 0x0022e400080011ff */
[----:B---3--:R-:W-:Y:S05]  /*8270*/  @!P0 NANOSLEEP.SYNCS 0x989680 ;  /* 0x009896800000895d */ /* 0x008fea0003900000 */
[----:B------:R-:W3:Y:S02]  /*8280*/  @!P0 SYNCS.PHASECHK.TRANS64 P0, [R0+URZ], R3 ;  /* 0x00000003000085a7 */ /* 0x000ee400080010ff */
[----:B---3--:R-:W-:Y:S05]  /*8290*/  @!P0 BRA `(.L_x_160) ;  /* 0xfffffffc00f08947 */ /* 0x008fea000383ffff */
[----:B------:R-:W-:Y:S05]  /*82a0*/  BRA `(.L_x_161) ;  /* 0xffffffa800bc7947 */ /* 0x000fea000383ffff */
.L_x_48:
[----:B------:R-:W-:-:S07]  /*82b0*/  MOV R0, UR5 ;  /* 0x0000000500007c02 */ /* 0x000fce0008000f00 */
.L_x_162:
[----:B-1----:R1:W3:Y:S02]  /*82c0*/  SYNCS.PHASECHK.TRANS64.TRYWAIT P0, [R0+URZ], R3 ;  /* 0x00000003000075a7 */ /* 0x0022e400080011ff */
[----:B---3--:R-:W-:Y:S05]  /*82d0*/  @!P0 NANOSLEEP.SYNCS 0x989680 ;  /* 0x009896800000895d */ /* 0x008fea0003900000 */
[----:B------:R-:W3:Y:S02]  /*82e0*/  @!P0 SYNCS.PHASECHK.TRANS64 P0, [R0+URZ], R3 ;  /* 0x00000003000085a7 */ /* 0x000ee400080010ff */
[----:B---3--:R-:W-:Y:S05]  /*82f0*/  @!P0 BRA `(.L_x_162) ;  /* 0xfffffffc00f08947 */ /* 0x008fea000383ffff */
[----:B------:R-:W-:Y:S05]  /*8300*/  BRA `(.L_x_163) ;  /* 0xffffffa800c87947 */ /* 0x000fea000383ffff */
.L_x_49:
[----:B------:R-:W-:-:S07]  /*8310*/  MOV R0, UR5 ;  /* 0x0000000500007c02 */ /* 0x000fce0008000f00 */
.L_x_164:
[----:B-1----:R1:W3:Y:S02]  /*8320*/  SYNCS.PHASECHK.TRANS64.TRYWAIT P0, [R0+URZ], R3 ;  /* 0x00000003000075a7 */ /* 0x0022e400080011ff */
[----:B---3--:R-:W-:Y:S05]  /*8330*/  @!P0 NANOSLEEP.SYNCS 0x989680 ;  /* 0x009896800000895d */ /* 0x008fea0003900000 */
[----:B------:R-:W3:Y:S02]  /*8340*/  @!P0 SYNCS.PHASECHK.TRANS64 P0, [R0+URZ], R3 ;  /* 0x00000003000085a7 */ /* 0x000ee400080010ff */
[----:B---3--:R-:W-:Y:S05]  /*8350*/  @!P0 BRA `(.L_x_164) ;  /* 0xfffffffc00f08947 */ /* 0x008fea000383ffff */
[----:B------:R-:W-:Y:S05]  /*8360*/  BRA `(.L_x_165) ;  /* 0xffffffa800d47947 */ /* 0x000fea000383ffff */
.L_x_50:
[----:B------:R-:W-:-:S07]  /*8370*/  MOV R0, UR5 ;  /* 0x0000000500007c02 */ /* 0x000fce0008000f00 */
.L_x_166:
[----:B-1----:R1:W3:Y:S02]  /*8380*/  SYNCS.PHASECHK.TRANS64.TRYWAIT P0, [R0+URZ], R3 ;  /* 0x00000003000075a7 */ /* 0x0022e400080011ff */
[----:B---3--:R-:W-:Y:S05]  /*8390*/  @!P0 NANOSLEEP.SYNCS 0x989680 ;  /* 0x009896800000895d */ /* 0x008fea0003900000 */
[----:B------:R-:W3:Y:S02]  /*83a0*/  @!P0 SYNCS.PHASECHK.TRANS64 P0, [R0+URZ], R3 ;  /* 0x00000003000085a7 */ /* 0x000ee400080010ff */
[----:B---3--:R-:W-:Y:S05]  /*83b0*/  @!P0 BRA `(.L_x_166) ;  /* 0xfffffffc00f08947 */ /* 0x008fea000383ffff */
[----:B------:R-:W-:Y:S05]  /*83c0*/  BRA `(.L_x_167) ;  /* 0xffffffa800e07947 */ /* 0x000fea000383ffff */
.L_x_51:
[----:B------:R-:W-:-:S07]  /*83d0*/  MOV R0, UR5 ;  /* 0x0000000500007c02 */ /* 0x000fce0008000f00 */
.L_x_168:
[----:B-1----:R1:W3:Y:S02]  /*83e0*/  SYNCS.PHASECHK.TRANS64.TRYWAIT P0, [R0+URZ], R3 ;  /* 0x00000003000075a7 */ /* 0x0022e400080011ff */
[----:B---3--:R-:W-:Y:S05]  /*83f0*/  @!P0 NANOSLEEP.SYNCS 0x989680 ;  /* 0x009896800000895d */ /* 0x008fea0003900000 */
[----:B------:R-:W3:Y:S02]  /*8400*/  @!P0 SYNCS.PHASECHK.TRANS64 P0, [R0+URZ], R3 ;  /* 0x00000003000085a7 */ /* 0x000ee400080010ff */
[----:B---3--:R-:W-:Y:S05]  /*8410*/  @!P0 BRA `(.L_x_168) ;  /* 0xfffffffc00f08947 */ /* 0x008fea000383ffff */
[----:B------:R-:W-:Y:S05]  /*8420*/  BRA `(.L_x_169) ;  /* 0xffffffa800ec7947 */ /* 0x000fea000383ffff */
.L_x_52:
[----:B------:R-:W-:-:S07]  /*8430*/  MOV R0, UR5 ;  /* 0x0000000500007c02 */ /* 0x000fce0008000f00 */
.L_x_170:
[----:B-1----:R1:W3:Y:S02]  /*8440*/  SYNCS.PHASECHK.TRANS64.TRYWAIT P0, [R0+URZ], R3 ;  /* 0x00000003000075a7 */ /* 0x0022e400080011ff */
[----:B---3--:R-:W-:Y:S05]  /*8450*/  @!P0 NANOSLEEP.SYNCS 0x989680 ;  /* 0x009896800000895d */ /* 0x008fea0003900000 */
[----:B------:R-:W3:Y:S02]  /*8460*/  @!P0 SYNCS.PHASECHK.TRANS64 P0, [R0+URZ], R3 ;  /* 0x00000003000085a7 */ /* 0x000ee400080010ff */
[----:B---3--:R-:W-:Y:S05]  /*8470*/  @!P0 BRA `(.L_x_170) ;  /* 0xfffffffc00f08947 */ /* 0x008fea000383ffff */
[----:B------:R-:W-:Y:S05]  /*8480*/  BRA `(.L_x_171) ;  /* 0xffffffa800f87947 */ /* 0x000fea000383ffff */
.L_x_53:
[----:B------:R-:W-:-:S07]  /*8490*/  MOV R0, UR5 ;  /* 0x0000000500007c02 */ /* 0x000fce0008000f00 */
.L_x_172:
[----:B-1----:R1:W3:Y:S02]  /*84a0*/  SYNCS.PHASECHK.TRANS64.TRYWAIT P0, [R0+URZ], R3 ;  /* 0x00000003000075a7 */ /* 0x0022e400080011ff */
[----:B---3--:R-:W-:Y:S05]  /*84b0*/  @!P0 NANOSLEEP.SYNCS 0x989680 ;  /* 0x009896800000895d */ /* 0x008fea0003900000 */
[----:B------:R-:W3:Y:S02]  /*84c0*/  @!P0 SYNCS.PHASECHK.TRANS64 P0, [R0+URZ], R3 ;  /* 0x00000003000085a7 */ /* 0x000ee400080010ff */
[----:B---3--:R-:W-:Y:S05]  /*84d0*/  @!P0 BRA `(.L_x_172) ;  /* 0xfffffffc00f08947 */ /* 0x008fea000383ffff */
[----:B------:R-:W-:Y:S05]  /*84e0*/  BRA `(.L_x_173) ;  /* 0xffffffac00047947 */ /* 0x000fea000383ffff */
.L_x_54:
[----:B------:R-:W-:-:S07]  /*84f0*/  MOV R0, UR5 ;  /* 0x0000000500007c02 */ /* 0x000fce0008000f00 */
.L_x_174:
[----:B-1----:R1:W3:Y:S02]  /*8500*/  SYNCS.PHASECHK.TRANS64.TRYWAIT P0, [R0+URZ], R3 ;  /* 0x00000003000075a7 */ /* 0x0022e400080011ff */
[----:B---3--:R-:W-:Y:S05]  /*8510*/  @!P0 NANOSLEEP.SYNCS 0x989680 ;  /* 0x009896800000895d */ /* 0x008fea0003900000 */
[----:B------:R-:W3:Y:S02]  /*8520*/  @!P0 SYNCS.PHASECHK.TRANS64 P0, [R0+URZ], R3 ;  /* 0x00000003000085a7 */ /* 0x000ee400080010ff */
[----:B---3--:R-:W-:Y:S05]  /*8530*/  @!P0 BRA `(.L_x_174) ;  /* 0xfffffffc00f08947 */ /* 0x008fea000383ffff */
[----:B------:R-:W-:Y:S05]  /*8540*/  BRA `(.L_x_175) ;  /* 0xffffffac00107947 */ /* 0x000fea000383ffff */
.L_x_55:
[----:B------:R-:W-:-:S07]  /*8550*/  MOV R0, UR5 ;  /* 0x0000000500007c02 */ /* 0x000fce0008000f00 */
.L_x_176:
[----:B-1----:R1:W3:Y:S02]  /*8560*/  SYNCS.PHASECHK.TRANS64.TRYWAIT P0, [R0+URZ], R3 ;  /* 0x00000003000075a7 */ /* 0x0022e400080011ff */
[----:B---3--:R-:W-:Y:S05]  /*8570*/  @!P0 NANOSLEEP.SYNCS 0x989680 ;  /* 0x009896800000895d */ /* 0x008fea0003900000 */
[----:B------:R-:W3:Y:S02]  /*8580*/  @!P0 SYNCS.PHASECHK.TRANS64 P0, [R0+URZ], R3 ;  /* 0x00000003000085a7 */ /* 0x000ee400080010ff */
[----:B---3--:R-:W-:Y:S05]  /*8590*/  @!P0 BRA `(.L_x_176) ;  /* 0xfffffffc00f08947 */ /* 0x008fea000383ffff */
[----:B------:R-:W-:Y:S05]  /*85a0*/  BRA `(.L_x_177) ;  /* 0xffffffac001c7947 */ /* 0x000fea000383ffff */
.L_x_56:
[----:B------:R-:W-:-:S07]  /*85b0*/  MOV R0, UR5 ;  /* 0x0000000500007c02 */ /* 0x000fce0008000f00 */
.L_x_178:
[----:B-1----:R1:W3:Y:S02]  /*85c0*/  SYNCS.PHASECHK.TRANS64.TRYWAIT P0, [R0+URZ], R3 ;  /* 0x00000003000075a7 */ /* 0x0022e400080011ff */
[----:B---3--:R-:W-:Y:S05]  /*85d0*/  @!P0 NANOSLEEP.SYNCS 0x989680 ;  /* 0x009896800000895d */ /* 0x008fea0003900000 */
[----:B------:R-:W3:Y:S02]  /*85e0*/  @!P0 SYNCS.PHASECHK.TRANS64 P0, [R0+URZ], R3 ;  /* 0x00000003000085a7 */ /* 0x000ee400080010ff */
[----:B---3--:R-:W-:Y:S05]  /*85f0*/  @!P0 BRA `(.L_x_178) ;  /* 0xfffffffc00f08947 */ /* 0x008fea000383ffff */
[----:B------:R-:W-:Y:S05]  /*8600*/  BRA `(.L_x_179) ;  /* 0xffffffac00287947 */ /* 0x000fea000383ffff */
.L_x_57:
[----:B------:R-:W-:-:S07]  /*8610*/  MOV R0, UR5 ;  /* 0x0000000500007c02 */ /* 0x000fce0008000f00 */
.L_x_180:
[----:B-1----:R1:W3:Y:S02]  /*8620*/  SYNCS.PHASECHK.TRANS64.TRYWAIT P0, [R0+URZ], R3 ;  /* 0x00000003000075a7 */ /* 0x0022e400080011ff */
[----:B---3--:R-:W-:Y:S05]  /*8630*/  @!P0 NANOSLEEP.SYNCS 0x989680 ;  /* 0x009896800000895d */ /* 0x008fea0003900000 */
[----:B------:R-:W3:Y:S02]  /*8640*/  @!P0 SYNCS.PHASECHK.TRANS64 P0, [R0+URZ], R3 ;  /* 0x00000003000085a7 */ /* 0x000ee400080010ff */
[----:B---3--:R-:W-:Y:S05]  /*8650*/  @!P0 BRA `(.L_x_180) ;  /* 0xfffffffc00f08947 */ /* 0x008fea000383ffff */
[----:B------:R-:W-:Y:S05]  /*8660*/  BRA `(.L_x_181) ;  /* 0xffffffac00347947 */ /* 0x000fea000383ffff */
.L_x_58:
[----:B------:R-:W-:-:S07]  /*8670*/  MOV R0, UR5 ;  /* 0x0000000500007c02 */ /* 0x000fce0008000f00 */
.L_x_182:
[----:B-1----:R1:W3:Y:S02]  /*8680*/  SYNCS.PHASECHK.TRANS64.TRYWAIT P0, [R0+URZ], R3 ;  /* 0x00000003000075a7 */ /* 0x0022e400080011ff */
[----:B---3--:R-:W-:Y:S05]  /*8690*/  @!P0 NANOSLEEP.SYNCS 0x989680 ;  /* 0x009896800000895d */ /* 0x008fea0003900000 */
[----:B------:R-:W3:Y:S02]  /*86a0*/  @!P0 SYNCS.PHASECHK.TRANS64 P0, [R0+URZ], R3 ;  /* 0x00000003000085a7 */ /* 0x000ee400080010ff */
[----:B---3--:R-:W-:Y:S05]  /*86b0*/  @!P0 BRA `(.L_x_182) ;  /* 0xfffffffc00f08947 */ /* 0x008fea000383ffff */
[----:B------:R-:W-:Y:S05]  /*86c0*/  BRA `(.L_x_183) ;  /* 0xffffffac00407947 */ /* 0x000fea000383ffff */
.L_x_59:
[----:B------:R-:W-:-:S07]  /*86d0*/  MOV R0, UR5 ;  /* 0x0000000500007c02 */ /* 0x000fce0008000f00 */
.L_x_184:
[----:B-1----:R1:W3:Y:S02]  /*86e0*/  SYNCS.PHASECHK.TRANS64.TRYWAIT P0, [R0+URZ], R3 ;  /* 0x00000003000075a7 */ /* 0x0022e400080011ff */
[----:B---3--:R-:W-:Y:S05]  /*86f0*/  @!P0 NANOSLEEP.SYNCS 0x989680 ;  /* 0x009896800000895d */ /* 0x008fea0003900000 */
[----:B------:R-:W3:Y:S02]  /*8700*/  @!P0 SYNCS.PHASECHK.TRANS64 P0, [R0+URZ], R3 ;  /* 0x00000003000085a7 */ /* 0x000ee400080010ff */
[----:B---3--:R-:W-:Y:S05]  /*8710*/  @!P0 BRA `(.L_x_184) ;  /* 0xfffffffc00f08947 */ /* 0x008fea000383ffff */
[----:B------:R-:W-:Y:S05]  /*8720*/  BRA `(.L_x_185) ;  /* 0xffffffac004c7947 */ /* 0x000fea000383ffff */
.L_x_60:
[----:B------:R-:W-:-:S07]  /*8730*/  MOV R0, UR5 ;  /* 0x0000000500007c02 */ /* 0x000fce0008000f00 */
.L_x_186:
[----:B-1----:R1:W3:Y:S02]  /*8740*/  SYNCS.PHASECHK.TRANS64.TRYWAIT P0, [R0+URZ], R3 ;  /* 0x00000003000075a7 */ /* 0x0022e400080011ff */
[----:B---3--:R-:W-:Y:S05]  /*8750*/  @!P0 NANOSLEEP.SYNCS 0x989680 ;  /* 0x009896800000895d */ /* 0x008fea0003900000 */
[----:B------:R-:W3:Y:S02]  /*8760*/  @!P0 SYNCS.PHASECHK.TRANS64 P0, [R0+URZ], R3 ;  /* 0x00000003000085a7 */ /* 0x000ee400080010ff */
[----:B---3--:R-:W-:Y:S05]  /*8770*/  @!P0 BRA `(.L_x_186) ;  /* 0xfffffffc00f08947 */ /* 0x008fea000383ffff */
[----:B------:R-:W-:Y:S05]  /*8780*/  BRA `(.L_x_187) ;  /* 0xffffffac00587947 */ /* 0x000fea000383ffff */
.L_x_61:
[----:B------:R-:W-:-:S07]  /*8790*/  MOV R0, UR5 ;  /* 0x0000000500007c02 */ /* 0x000fce0008000f00 */
.L_x_188:
[----:B-1----:R1:W3:Y:S02]  /*87a0*/  SYNCS.PHASECHK.TRANS64.TRYWAIT P0, [R0+URZ], R3 ;  /* 0x00000003000075a7 */ /* 0x0022e400080011ff */
[----:B---3--:R-:W-:Y:S05]  /*87b0*/  @!P0 NANOSLEEP.SYNCS 0x989680 ;  /* 0x009896800000895d */ /* 0x008fea0003900000 */
[----:B------:R-:W3:Y:S02]  /*87c0*/  @!P0 SYNCS.PHASECHK.TRANS64 P0, [R0+URZ], R3 ;  /* 0x00000003000085a7 */ /* 0x000ee400080010ff */
[----:B---3--:R-:W-:Y:S05]  /*87d0*/  @!P0 BRA `(.L_x_188) ;  /* 0xfffffffc00f08947 */ /* 0x008fea000383ffff */
[----:B------:R-:W-:Y:S05]  /*87e0*/  BRA `(.L_x_189) ;  /* 0xffffffac00647947 */ /* 0x000fea000383ffff */
.L_x_62:
[----:B------:R-:W-:-:S07]  /*87f0*/  MOV R0, UR5 ;  /* 0x0000000500007c02 */ /* 0x000fce0008000f00 */
.L_x_190:
[----:B-1----:R1:W3:Y:S02]  /*8800*/  SYNCS.PHASECHK.TRANS64.TRYWAIT P0, [R0+URZ], R3 ;  /* 0x00000003000075a7 */ /* 0x0022e400080011ff */
[----:B---3--:R-:W-:Y:S05]  /*8810*/  @!P0 NANOSLEEP.SYNCS 0x989680 ;  /* 0x009896800000895d */ /* 0x008fea0003900000 */
[----:B------:R-:W3:Y:S02]  /*8820*/  @!P0 SYNCS.PHASECHK.TRANS64 P0, [R0+URZ], R3 ;  /* 0x00000003000085a7 */ /* 0x000ee400080010ff */
[----:B---3--:R-:W-:Y:S05]  /*8830*/  @!P0 BRA `(.L_x_190) ;  /* 0xfffffffc00f08947 */ /* 0x008fea000383ffff */
[----:B------:R-:W-:Y:S05]  /*8840*/  BRA `(.L_x_191) ;  /* 0xffffffac00707947 */ /* 0x000fea000383ffff */
.L_x_63:
[----:B------:R-:W-:-:S07]  /*8850*/  MOV R0, UR5 ;  /* 0x0000000500007c02 */ /* 0x000fce0008000f00 */
.L_x_192:
[----:B-1----:R1:W3:Y:S02]  /*8860*/  SYNCS.PHASECHK.TRANS64.TRYWAIT P0, [R0+URZ], R3 ;  /* 0x00000003000075a7 */ /* 0x0022e400080011ff */
[----:B---3--:R-:W-:Y:S05]  /*8870*/  @!P0 NANOSLEEP.SYNCS 0x989680 ;  /* 0x009896800000895d */ /* 0x008fea0003900000 */
[----:B------:R-:W3:Y:S02]  /*8880*/  @!P0 SYNCS.PHASECHK.TRANS64 P0, [R0+URZ], R3 ;  /* 0x00000003000085a7 */ /* 0x000ee400080010ff */
[----:B---3--:R-:W-:Y:S05]  /*8890*/  @!P0 BRA `(.L_x_192) ;  /* 0xfffffffc00f08947 */ /* 0x008fea000383ffff */
[----:B------:R-:W-:Y:S05]  /*88a0*/  BRA `(.L_x_193) ;  /* 0xffffffac007c7947 */ /* 0x000fea000383ffff */
.L_x_64:
[----:B------:R-:W-:-:S07]  /*88b0*/  MOV R0, UR5 ;  /* 0x0000000500007c02 */ /* 0x000fce0008000f00 */
.L_x_194:
[----:B-1----:R1:W3:Y:S02]  /*88c0*/  SYNCS.PHASECHK.TRANS64.TRYWAIT P0, [R0+URZ], R3 ;  /* 0x00000003000075a7 */ /* 0x0022e400080011ff */
[----:B---3--:R-:W-:Y:S05]  /*88d0*/  @!P0 NANOSLEEP.SYNCS 0x989680 ;  /* 0x009896800000895d */ /* 0x008fea0003900000 */
[----:B------:R-:W3:Y:S02]  /*88e0*/  @!P0 SYNCS.PHASECHK.TRANS64 P0, [R0+URZ], R3 ;  /* 0x00000003000085a7 */ /* 0x000ee400080010ff */
[----:B---3--:R-:W-:Y:S05]  /*88f0*/  @!P0 BRA `(.L_x_194) ;  /* 0xfffffffc00f08947 */ /* 0x008fea000383ffff */
[----:B------:R-:W-:Y:S05]  /*8900*/  BRA `(.L_x_195) ;  /* 0xffffffac00887947 */ /* 0x000fea000383ffff */
.L_x_65:
[----:B------:R-:W-:-:S07]  /*8910*/  MOV R0, UR5 ;  /* 0x0000000500007c02 */ /* 0x000fce0008000f00 */
.L_x_196:
[----:B-1----:R1:W3:Y:S02]  /*8920*/  SYNCS.PHASECHK.TRANS64.TRYWAIT P0, [R0+URZ], R3 ;  /* 0x00000003000075a7 */ /* 0x0022e400080011ff */
[----:B---3--:R-:W-:Y:S05]  /*8930*/  @!P0 NANOSLEEP.SYNCS 0x989680 ;  /* 0x009896800000895d */ /* 0x008fea0003900000 */
[----:B------:R-:W3:Y:S02]  /*8940*/  @!P0 SYNCS.PHASECHK.TRANS64 P0, [R0+URZ], R3 ;  /* 0x00000003000085a7 */ /* 0x000ee400080010ff */
[----:B---3--:R-:W-:Y:S05]  /*8950*/  @!P0 BRA `(.L_x_196) ;  /* 0xfffffffc00f08947 */ /* 0x008fea000383ffff */
[----:B------:R-:W-:Y:S05]  /*8960*/  BRA `(.L_x_197) ;  /* 0xffffffac00947947 */ /* 0x000fea000383ffff */
.L_x_66:
[----:B------:R-:W-:-:S07]  /*8970*/  MOV R0, UR5 ;  /* 0x0000000500007c02 */ /* 0x000fce0008000f00 */
.L_x_198:
[----:B-1----:R1:W3:Y:S02]  /*8980*/  SYNCS.PHASECHK.TRANS64.TRYWAIT P0, [R0+URZ], R3 ;  /* 0x00000003000075a7 */ /* 0x0022e400080011ff */
[----:B---3--:R-:W-:Y:S05]  /*8990*/  @!P0 NANOSLEEP.SYNCS 0x989680 ;  /* 0x009896800000895d */ /* 0x008fea0003900000 */
[----:B------:R-:W3:Y:S02]  /*89a0*/  @!P0 SYNCS.PHASECHK.TRANS64 P0, [R0+URZ], R3 ;  /* 0x00000003000085a7 */ /* 0x000ee400080010ff */
[----:B---3--:R-:W-:Y:S05]  /*89b0*/  @!P0 BRA `(.L_x_198) ;  /* 0xfffffffc00f08947 */ /* 0x008fea000383ffff */
[----:B------:R-:W-:Y:S05]  /*89c0*/  BRA `(.L_x_199) ;  /* 0xffffffac00a07947 */ /* 0x000fea000383ffff */
.L_x_67:
[----:B------:R-:W-:-:S07]  /*89d0*/  MOV R0, UR5 ;  /* 0x0000000500007c02 */ /* 0x000fce0008000f00 */
.L_x_200:
[----:B-1----:R1:W3:Y:S02]  /*89e0*/  SYNCS.PHASECHK.TRANS64.TRYWAIT P0, [R0+URZ], R3 ;  /* 0x00000003000075a7 */ /* 0x0022e400080011ff */
[----:B---3--:R-:W-:Y:S05]  /*89f0*/  @!P0 NANOSLEEP.SYNCS 0x989680 ;  /* 0x009896800000895d */ /* 0x008fea0003900000 */
[----:B------:R-:W3:Y:S02]  /*8a00*/  @!P0 SYNCS.PHASECHK.TRANS64 P0, [R0+URZ], R3 ;  /* 0x00000003000085a7 */ /* 0x000ee400080010ff */
[----:B---3--:R-:W-:Y:S05]  /*8a10*/  @!P0 BRA `(.L_x_200) ;  /* 0xfffffffc00f08947 */ /* 0x008fea000383ffff */
[----:B------:R-:W-:Y:S05]  /*8a20*/  BRA `(.L_x_201) ;  /* 0xffffffac00ac7947 */ /* 0x000fea000383ffff */
.L_x_68:
[----:B------:R-:W-:-:S07]  /*8a30*/  MOV R0, UR5 ;  /* 0x0000000500007c02 */ /* 0x000fce0008000f00 */
.L_x_202:
[----:B-1----:R1:W3:Y:S02]  /*8a40*/  SYNCS.PHASECHK.TRANS64.TRYWAIT P0, [R0+URZ], R3 ;  /* 0x00000003000075a7 */ /* 0x0022e400080011ff */
[----:B---3--:R-:W-:Y:S05]  /*8a50*/  @!P0 NANOSLEEP.SYNCS 0x989680 ;  /* 0x009896800000895d */ /* 0x008fea0003900000 */
[----:B------:R-:W3:Y:S02]  /*8a60*/  @!P0 SYNCS.PHASECHK.TRANS64 P0, [R0+URZ], R3 ;  /* 0x00000003000085a7 */ /* 0x000ee400080010ff */
[----:B---3--:R-:W-:Y:S05]  /*8a70*/  @!P0 BRA `(.L_x_202) ;  /* 0xfffffffc00f08947 */ /* 0x008fea000383ffff */
[----:B------:R-:W-:Y:S05]  /*8a80*/  BRA `(.L_x_203) ;  /* 0xffffffac00b87947 */ /* 0x000fea000383ffff */
.L_x_69:
[----:B------:R-:W-:-:S07]  /*8a90*/  MOV R0, UR5 ;  /* 0x0000000500007c02 */ /* 0x000fce0008000f00 */
.L_x_204:
[----:B-1----:R1:W3:Y:S02]  /*8aa0*/  SYNCS.PHASECHK.TRANS64.TRYWAIT P0, [R0+URZ], R3 ;  /* 0x00000003000075a7 */ /* 0x0022e400080011ff */
[----:B---3--:R-:W-:Y:S05]  /*8ab0*/  @!P0 NANOSLEEP.SYNCS 0x989680 ;  /* 0x009896800000895d */ /* 0x008fea0003900000 */
[----:B------:R-:W3:Y:S02]  /*8ac0*/  @!P0 SYNCS.PHASECHK.TRANS64 P0, [R0+URZ], R3 ;  /* 0x00000003000085a7 */ /* 0x000ee400080010ff */
[----:B---3--:R-:W-:Y:S05]  /*8ad0*/  @!P0 BRA `(.L_x_204) ;  /* 0xfffffffc00f08947 */ /* 0x008fea000383ffff */
[----:B------:R-:W-:Y:S05]  /*8ae0*/  BRA `(.L_x_205) ;  /* 0xffffffac00c47947 */ /* 0x000fea000383ffff */
.L_x_70:
[----:B------:R-:W-:-:S07]  /*8af0*/  MOV R0, UR5 ;  /* 0x0000000500007c02 */ /* 0x000fce0008000f00 */
.L_x_206:
[----:B-1----:R1:W3:Y:S02]  /*8b00*/  SYNCS.PHASECHK.TRANS64.TRYWAIT P0, [R0+URZ], R3 ;  /* 0x00000003000075a7 */ /* 0x0022e400080011ff */
[----:B---3--:R-:W-:Y:S05]  /*8b10*/  @!P0 NANOSLEEP.SYNCS 0x989680 ;  /* 0x009896800000895d */ /* 0x008fea0003900000 */
[----:B------:R-:W3:Y:S02]  /*8b20*/  @!P0 SYNCS.PHASECHK.TRANS64 P0, [R0+URZ], R3 ;  /* 0x00000003000085a7 */ /* 0x000ee400080010ff */
[----:B---3--:R-:W-:Y:S05]  /*8b30*/  @!P0 BRA `(.L_x_206) ;  /* 0xfffffffc00f08947 */ /* 0x008fea000383ffff */
[----:B------:R-:W-:Y:S05]  /*8b40*/  BRA `(.L_x_207) ;  /* 0xffffffac00d07947 */ /* 0x000fea000383ffff */
.L_x_71:
[----:B------:R-:W-:-:S07]  /*8b50*/  MOV R0, UR5 ;  /* 0x0000000500007c02 */ /* 0x000fce0008000f00 */
.L_x_208:
[----:B-1----:R1:W3:Y:S02]  /*8b60*/  SYNCS.PHASECHK.TRANS64.TRYWAIT P0, [R0+URZ], R3 ;  /* 0x00000003000075a7 */ /* 0x0022e400080011ff */
[----:B---3--:R-:W-:Y:S05]  /*8b70*/  @!P0 NANOSLEEP.SYNCS 0x989680 ;  /* 0x009896800000895d */ /* 0x008fea0003900000 */
[----:B------:R-:W3:Y:S02]  /*8b80*/  @!P0 SYNCS.PHASECHK.TRANS64 P0, [R0+URZ], R3 ;  /* 0x00000003000085a7 */ /* 0x000ee400080010ff */
[----:B---3--:R-:W-:Y:S05]  /*8b90*/  @!P0 BRA `(.L_x_208) ;  /* 0xfffffffc00f08947 */ /* 0x008fea000383ffff */
[----:B------:R-:W-:Y:S05]  /*8ba0*/  BRA `(.L_x_209) ;  /* 0xffffffac00dc7947 */ /* 0x000fea000383ffff */
.L_x_72:
[----:B------:R-:W-:-:S07]  /*8bb0*/  MOV R0, UR5 ;  /* 0x0000000500007c02 */ /* 0x000fce0008000f00 */
.L_x_210:
[----:B-1----:R1:W3:Y:S02]  /*8bc0*/  SYNCS.PHASECHK.TRANS64.TRYWAIT P0, [R0+URZ], R3 ;  /* 0x00000003000075a7 */ /* 0x0022e400080011ff */
[----:B---3--:R-:W-:Y:S05]  /*8bd0*/  @!P0 NANOSLEEP.SYNCS 0x989680 ;  /* 0x009896800000895d */ /* 0x008fea0003900000 */
[----:B------:R-:W3:Y:S02]  /*8be0*/  @!P0 SYNCS.PHASECHK.TRANS64 P0, [R0+URZ], R3 ;  /* 0x00000003000085a7 */ /* 0x000ee400080010ff */
[----:B---3--:R-:W-:Y:S05]  /*8bf0*/  @!P0 BRA `(.L_x_210) ;  /* 0xfffffffc00f08947 */ /* 0x008fea000383ffff */
[----:B------:R-:W-:Y:S05]  /*8c00*/  BRA `(.L_x_211) ;  /* 0xffffffac00e87947 */ /* 0x000fea000383ffff */
.L_x_73:
[----:B------:R-:W-:-:S07]  /*8c10*/  MOV R0, UR5 ;  /* 0x0000000500007c02 */ /* 0x000fce0008000f00 */
.L_x_212:
[----:B-1----:R1:W3:Y:S02]  /*8c20*/  SYNCS.PHASECHK.TRANS64.TRYWAIT P0, [R0+URZ], R3 ;  /* 0x00000003000075a7 */ /* 0x0022e400080011ff */
[----:B---3--:R-:W-:Y:S05]  /*8c30*/  @!P0 NANOSLEEP.SYNCS 0x989680 ;  /* 0x009896800000895d */ /* 0x008fea0003900000 */
[----:B------:R-:W3:Y:S02]  /*8c40*/  @!P0 SYNCS.PHASECHK.TRANS64 P0, [R0+URZ], R3 ;  /* 0x00000003000085a7 */ /* 0x000ee400080010ff */
[----:B---3--:R-:W-:Y:S05]  /*8c50*/  @!P0 BRA `(.L_x_212) ;  /* 0xfffffffc00f08947 */ /* 0x008fea000383ffff */
[----:B------:R-:W-:Y:S05]  /*8c60*/  BRA `(.L_x_213) ;  /* 0xffffffac00f47947 */ /* 0x000fea000383ffff */
.L_x_74:
[----:B------:R-:W-:-:S07]  /*8c70*/  MOV R0, UR5 ;  /* 0x0000000500007c02 */ /* 0x000fce0008000f00 */
.L_x_214:
[----:B-1----:R1:W3:Y:S02]  /*8c80*/  SYNCS.PHASECHK.TRANS64.TRYWAIT P0, [R0+URZ], R3 ;  /* 0x00000003000075a7 */ /* 0x0022e400080011ff */
[----:B---3--:R-:W-:Y:S05]  /*8c90*/  @!P0 NANOSLEEP.SYNCS 0x989680 ;  /* 0x009896800000895d */ /* 0x008fea0003900000 */
[----:B------:R-:W3:Y:S02]  /*8ca0*/  @!P0 SYNCS.PHASECHK.TRANS64 P0, [R0+URZ], R3 ;  /* 0x00000003000085a7 */ /* 0x000ee400080010ff */
[----:B---3--:R-:W-:Y:S05]  /*8cb0*/  @!P0 BRA `(.L_x_214) ;  /* 0xfffffffc00f08947 */ /* 0x008fea000383ffff */
[----:B------:R-:W-:Y:S05]  /*8cc0*/  BRA `(.L_x_215) ;  /* 0xffffffb000007947 */ /* 0x000fea000383ffff */
.L_x_75:
[----:B------:R-:W-:-:S07]  /*8cd0*/  MOV R0, UR5 ;  /* 0x0000000500007c02 */ /* 0x000fce0008000f00 */
.L_x_216:
[----:B-1----:R1:W3:Y:S02]  /*8ce0*/  SYNCS.PHASECHK.TRANS64.TRYWAIT P0, [R0+URZ], R3 ;  /* 0x00000003000075a7 */ /* 0x0022e400080011ff */
[----:B---3--:R-:W-:Y:S05]  /*8cf0*/  @!P0 NANOSLEEP.SYNCS 0x989680 ;  /* 0x009896800000895d */ /* 0x008fea0003900000 */
[----:B------:R-:W3:Y:S02]  /*8d00*/  @!P0 SYNCS.PHASECHK.TRANS64 P0, [R0+URZ], R3 ;  /* 0x00000003000085a7 */ /* 0x000ee400080010ff */
[----:B---3--:R-:W-:Y:S05]  /*8d10*/  @!P0 BRA `(.L_x_216) ;  /* 0xfffffffc00f08947 */ /* 0x008fea000383ffff */
[----:B------:R-:W-:Y:S05]  /*8d20*/  BRA `(.L_x_217) ;  /* 0xffffffb0000c7947 */ /* 0x000fea000383ffff */
.L_x_76:
[----:B------:R-:W-:-:S07]  /*8d30*/  MOV R0, UR5 ;  /* 0x0000000500007c02 */ /* 0x000fce0008000f00 */
.L_x_218:
[----:B-1----:R1:W3:Y:S02]  /*8d40*/  SYNCS.PHASECHK.TRANS64.TRYWAIT P0, [R0+URZ], R3 ;  /* 0x00000003000075a7 */ /* 0x0022e400080011ff */
[----:B---3--:R-:W-:Y:S05]  /*8d50*/  @!P0 NANOSLEEP.SYNCS 0x989680 ;  /* 0x009896800000895d */ /* 0x008fea0003900000 */
[----:B------:R-:W3:Y:S02]  /*8d60*/  @!P0 SYNCS.PHASECHK.TRANS64 P0, [R0+URZ], R3 ;  /* 0x00000003000085a7 */ /* 0x000ee400080010ff */
[----:B---3--:R-:W-:Y:S05]  /*8d70*/  @!P0 BRA `(.L_x_218) ;  /* 0xfffffffc00f08947 */ /* 0x008fea000383ffff */
[----:B------:R-:W-:Y:S05]  /*8d80*/  BRA `(.L_x_219) ;  /* 0xffffffb000187947 */ /* 0x000fea000383ffff */
.L_x_77:
[----:B------:R-:W-:-:S07]  /*8d90*/  MOV R0, UR5 ;  /* 0x0000000500007c02 */ /* 0x000fce0008000f00 */
.L_x_220:
[----:B-1----:R1:W3:Y:S02]  /*8da0*/  SYNCS.PHASECHK.TRANS64.TRYWAIT P0, [R0+URZ], R3 ;  /* 0x00000003000075a7 */ /* 0x0022e400080011ff */
[----:B---3--:R-:W-:Y:S05]  /*8db0*/  @!P0 NANOSLEEP.SYNCS 0x989680 ;  /* 0x009896800000895d */ /* 0x008fea0003900000 */
[----:B------:R-:W3:Y:S02]  /*8dc0*/  @!P0 SYNCS.PHASECHK.TRANS64 P0, [R0+URZ], R3 ;  /* 0x00000003000085a7 */ /* 0x000ee400080010ff */
[----:B---3--:R-:W-:Y:S05]  /*8dd0*/  @!P0 BRA `(.L_x_220) ;  /* 0xfffffffc00f08947 */ /* 0x008fea000383ffff */
[----:B------:R-:W-:Y:S05]  /*8de0*/  BRA `(.L_x_221) ;  /* 0xffffffb000247947 */ /* 0x000fea000383ffff */
.L_x_78:
[----:B------:R-:W-:-:S07]  /*8df0*/  MOV R0, UR5 ;  /* 0x0000000500007c02 */ /* 0x000fce0008000f00 */
.L_x_222:
[----:B-1----:R1:W3:Y:S02]  /*8e00*/  SYNCS.PHASECHK.TRANS64.TRYWAIT P0, [R0+URZ], R3 ;  /* 0x00000003000075a7 */ /* 0x0022e400080011ff */
[----:B---3--:R-:W-:Y:S05]  /*8e10*/  @!P0 NANOSLEEP.SYNCS 0x989680 ;  /* 0x009896800000895d */ /* 0x008fea0003900000 */
[----:B------:R-:W3:Y:S02]  /*8e20*/  @!P0 SYNCS.PHASECHK.TRANS64 P0, [R0+URZ], R3 ;  /* 0x00000003000085a7 */ /* 0x000ee400080010ff */
[----:B---3--:R-:W-:Y:S05]  /*8e30*/  @!P0 BRA `(.L_x_222) ;  /* 0xfffffffc00f08947 */ /* 0x008fea000383ffff */
[----:B------:R-:W-:Y:S05]  /*8e40*/  BRA `(.L_x_223) ;  /* 0xffffffb000307947 */ /* 0x000fea000383ffff */
.L_x_79:
[----:B------:R-:W-:-:S07]  /*8e50*/  MOV R0, UR5 ;  /* 0x0000000500007c02 */ /* 0x000fce0008000f00 */
.L_x_224:
[----:B-1----:R1:W3:Y:S02]  /*8e60*/  SYNCS.PHASECHK.TRANS64.TRYWAIT P0, [R0+URZ], R3 ;  /* 0x00000003000075a7 */ /* 0x0022e400080011ff */
[----:B---3--:R-:W-:Y:S05]  /*8e70*/  @!P0 NANOSLEEP.SYNCS 0x989680 ;  /* 0x009896800000895d */ /* 0x008fea0003900000 */
[----:B------:R-:W3:Y:S02]  /*8e80*/  @!P0 SYNCS.PHASECHK.TRANS64 P0, [R0+URZ], R3 ;  /* 0x00000003000085a7 */ /* 0x000ee400080010ff */
[----:B---3--:R-:W-:Y:S05]  /*8e90*/  @!P0 BRA `(.L_x_224) ;  /* 0xfffffffc00f08947 */ /* 0x008fea000383ffff */
[----:B------:R-:W-:Y:S05]  /*8ea0*/  BRA `(.L_x_225) ;  /* 0xffffffb0003c7947 */ /* 0x000fea000383ffff */
.L_x_80:
[----:B------:R-:W-:-:S07]  /*8eb0*/  MOV R0, UR5 ;  /* 0x0000000500007c02 */ /* 0x000fce0008000f00 */
.L_x_226:
[----:B-1----:R1:W3:Y:S02]  /*8ec0*/  SYNCS.PHASECHK.TRANS64.TRYWAIT P0, [R0+URZ], R3 ;  /* 0x00000003000075a7 */ /* 0x0022e400080011ff */
[----:B---3--:R-:W-:Y:S05]  /*8ed0*/  @!P0 NANOSLEEP.SYNCS 0x989680 ;  /* 0x009896800000895d */ /* 0x008fea0003900000 */
[----:B------:R-:W3:Y:S02]  /*8ee0*/  @!P0 SYNCS.PHASECHK.TRANS64 P0, [R0+URZ], R3 ;  /* 0x00000003000085a7 */ /* 0x000ee400080010ff */
[----:B---3--:R-:W-:Y:S05]  /*8ef0*/  @!P0 BRA `(.L_x_226) ;  /* 0xfffffffc00f08947 */ /* 0x008fea000383ffff */
[----:B------:R-:W-:Y:S05]  /*8f00*/  BRA `(.L_x_227) ;  /* 0xffffffb000487947 */ /* 0x000fea000383ffff */
.L_x_81:
[----:B------:R-:W-:-:S07]  /*8f10*/  MOV R0, UR5 ;  /* 0x0000000500007c02 */ /* 0x000fce0008000f00 */
.L_x_228:
[----:B-1----:R1:W3:Y:S02]  /*8f20*/  SYNCS.PHASECHK.TRANS64.TRYWAIT P0, [R0+URZ], R3 ;  /* 0x00000003000075a7 */ /* 0x0022e400080011ff */
[----:B---3--:R-:W-:Y:S05]  /*8f30*/  @!P0 NANOSLEEP.SYNCS 0x989680 ;  /* 0x009896800000895d */ /* 0x008fea0003900000 */
[----:B------:R-:W3:Y:S02]  /*8f40*/  @!P0 SYNCS.PHASECHK.TRANS64 P0, [R0+URZ], R3 ;  /* 0x00000003000085a7 */ /* 0x000ee400080010ff */
[----:B---3--:R-:W-:Y:S05]  /*8f50*/  @!P0 BRA `(.L_x_228) ;  /* 0xfffffffc00f08947 */ /* 0x008fea000383ffff */
[----:B------:R-:W-:Y:S05]  /*8f60*/  BRA `(.L_x_229) ;  /* 0xffffffb000547947 */ /* 0x000fea000383ffff */
.L_x_82:
[----:B------:R-:W-:-:S07]  /*8f70*/  MOV R0, UR5 ;  /* 0x0000000500007c02 */ /* 0x000fce0008000f00 */
.L_x_230:
[----:B-1----:R1:W3:Y:S02]  /*8f80*/  SYNCS.PHASECHK.TRANS64.TRYWAIT P0, [R0+URZ], R3 ;  /* 0x00000003000075a7 */ /* 0x0022e400080011ff */
[----:B---3--:R-:W-:Y:S05]  /*8f90*/  @!P0 NANOSLEEP.SYNCS 0x989680 ;  /* 0x009896800000895d */ /* 0x008fea0003900000 */
[----:B------:R-:W3:Y:S02]  /*8fa0*/  @!P0 SYNCS.PHASECHK.TRANS64 P0, [R0+URZ], R3 ;  /* 0x00000003000085a7 */ /* 0x000ee400080010ff */
[----:B---3--:R-:W-:Y:S05]  /*8fb0*/  @!P0 BRA `(.L_x_230) ;  /* 0xfffffffc00f08947 */ /* 0x008fea000383ffff */
[----:B------:R-:W-:Y:S05]  /*8fc0*/  BRA `(.L_x_231) ;  /* 0xffffffb000607947 */ /* 0x000fea000383ffff */
.L_x_83:
[----:B------:R-:W-:-:S07]  /*8fd0*/  MOV R0, UR5 ;  /* 0x0000000500007c02 */ /* 0x000fce0008000f00 */
.L_x_232:
[----:B-1----:R1:W3:Y:S02]  /*8fe0*/  SYNCS.PHASECHK.TRANS64.TRYWAIT P0, [R0+URZ], R3 ;  /* 0x00000003000075a7 */ /* 0x0022e400080011ff */
[----:B---3--:R-:W-:Y:S05]  /*8ff0*/  @!P0 NANOSLEEP.SYNCS 0x989680 ;  /* 0x009896800000895d */ /* 0x008fea0003900000 */
[----:B------:R-:W3:Y:S02]  /*9000*/  @!P0 SYNCS.PHASECHK.TRANS64 P0, [R0+URZ], R3 ;  /* 0x00000003000085a7 */ /* 0x000ee400080010ff */
[----:B---3--:R-:W-:Y:S05]  /*9010*/  @!P0 BRA `(.L_x_232) ;  /* 0xfffffffc00f08947 */ /* 0x008fea000383ffff */
[----:B------:R-:W-:Y:S05]  /*9020*/  BRA `(.L_x_233) ;  /* 0xffffffb0006c7947 */ /* 0x000fea000383ffff */
.L_x_84:
[----:B------:R-:W-:-:S07]  /*9030*/  MOV R0, UR5 ;  /* 0x0000000500007c02 */ /* 0x000fce0008000f00 */
.L_x_234:
[----:B-1----:R1:W3:Y:S02]  /*9040*/  SYNCS.PHASECHK.TRANS64.TRYWAIT P0, [R0+URZ], R3 ;  /* 0x00000003000075a7 */ /* 0x0022e400080011ff */
[----:B---3--:R-:W-:Y:S05]  /*9050*/  @!P0 NANOSLEEP.SYNCS 0x989680 ;  /* 0x009896800000895d */ /* 0x008fea0003900000 */
[----:B------:R-:W3:Y:S02]  /*9060*/  @!P0 SYNCS.PHASECHK.TRANS64 P0, [R0+URZ], R3 ;  /* 0x00000003000085a7 */ /* 0x000ee400080010ff */
[----:B---3--:R-:W-:Y:S05]  /*9070*/  @!P0 BRA `(.L_x_234) ;  /* 0xfffffffc00f08947 */ /* 0x008fea000383ffff */
[----:B------:R-:W-:Y:S05]  /*9080*/  BRA `(.L_x_235) ;  /* 0xffffffb000787947 */ /* 0x000fea000383ffff */
.L_x_85:
[----:B------:R-:W-:-:S07]  /*9090*/  MOV R0, UR5 ;  /* 0x0000000500007c02 */ /* 0x000fce0008000f00 */
.L_x_236:
[----:B-1----:R1:W3:Y:S02]  /*90a0*/  SYNCS.PHASECHK.TRANS64.TRYWAIT P0, [R0+URZ], R3 ;  /* 0x00000003000075a7 */ /* 0x0022e400080011ff */
[----:B---3--:R-:W-:Y:S05]  /*90b0*/  @!P0 NANOSLEEP.SYNCS 0x989680 ;  /* 0x009896800000895d */ /* 0x008fea0003900000 */
[----:B------:R-:W3:Y:S02]  /*90c0*/  @!P0 SYNCS.PHASECHK.TRANS64 P0, [R0+URZ], R3 ;  /* 0x00000003000085a7 */ /* 0x000ee400080010ff */
[----:B---3--:R-:W-:Y:S05]  /*90d0*/  @!P0 BRA `(.L_x_236) ;  /* 0xfffffffc00f08947 */ /* 0x008fea000383ffff */
[----:B------:R-:W-:Y:S05]  /*90e0*/  BRA `(.L_x_237) ;  /* 0xffffffb000847947 */ /* 0x000fea000383ffff */
.L_x_86:
[----:B------:R-:W-:-:S07]  /*90f0*/  MOV R0, UR5 ;  /* 0x0000000500007c02 */ /* 0x000fce0008000f00 */
.L_x_238:
[----:B-1----:R1:W3:Y:S02]  /*9100*/  SYNCS.PHASECHK.TRANS64.TRYWAIT P0, [R0+URZ], R3 ;  /* 0x00000003000075a7 */ /* 0x0022e400080011ff */
[----:B---3--:R-:W-:Y:S05]  /*9110*/  @!P0 NANOSLEEP.SYNCS 0x989680 ;  /* 0x009896800000895d */ /* 0x008fea0003900000 */
[----:B------:R-:W3:Y:S02]  /*9120*/  @!P0 SYNCS.PHASECHK.TRANS64 P0, [R0+URZ], R3 ;  /* 0x00000003000085a7 */ /* 0x000ee400080010ff */
[----:B---3--:R-:W-:Y:S05]  /*9130*/  @!P0 BRA `(.L_x_238) ;  /* 0xfffffffc00f08947 */ /* 0x008fea000383ffff */
[----:B------:R-:W-:Y:S05]  /*9140*/  BRA `(.L_x_239) ;  /* 0xffffffb000907947 */ /* 0x000fea000383ffff */
.L_x_89:
[----:B--2---:R2:W3:Y:S02]  /*9150*/  SYNCS.PHASECHK.TRANS64.TRYWAIT P0, [R2+URZ+0x350], R5 ;  /* 0x00035005020075a7 */ /* 0x0044e400080011ff */
[----:B---3--:R-:W-:Y:S05]  /*9160*/  @!P0 NANOSLEEP.SYNCS 0x989680 ;  /* 0x009896800000895d */ /* 0x008fea0003900000 */
[----:B------:R-:W3:Y:S02]  /*9170*/  @!P0 SYNCS.PHASECHK.TRANS64 P0, [R2+URZ+0x350], R5 ;  /* 0x00035005020085a7 */ /* 0x000ee400080010ff */
[----:B---3--:R-:W-:Y:S05]  /*9180*/  @!P0 BRA `(.L_x_89) ;  /* 0xfffffffc00f08947 */ /* 0x008fea000383ffff */
[----:B------:R-:W-:Y:S05]  /*9190*/  BRA `(.L_x_240) ;  /* 0xffffffb000f47947 */ /* 0x000fea000383ffff */
.L_x_90:
[----:B------:R-:W-:-:S07]  /*91a0*/  MOV R2, UR4 ;  /* 0x0000000400027c02 */ /* 0x000fce0008000f00 */
.L_x_241:
[----:B--2---:R2:W3:Y:S02]  /*91b0*/  SYNCS.PHASECHK.TRANS64.TRYWAIT P0, [R2+URZ+0x300], R5 ;  /* 0x00030005020075a7 */ /* 0x0044e400080011ff */
[----:B---3--:R-:W-:Y:S05]  /*91c0*/  @!P0 NANOSLEEP.SYNCS 0x989680 ;  /* 0x009896800000895d */ /* 0x008fea0003900000 */
[----:B------:R-:W3:Y:S02]  /*91d0*/  @!P0 SYNCS.PHASECHK.TRANS64 P0, [R2+URZ+0x300], R5 ;  /* 0x00030005020085a7 */ /* 0x000ee400080010ff */
[----:B---3--:R-:W-:Y:S05]  /*91e0*/  @!P0 BRA `(.L_x_241) ;  /* 0xfffffffc00f08947 */ /* 0x008fea000383ffff */
[----:B------:R-:W-:Y:S05]  /*91f0*/  BRA `(.L_x_242) ;  /* 0xffffffb400047947 */ /* 0x000fea000383ffff */
.L_x_91:
[----:B--2---:R2:W3:Y:S02]  /*9200*/  SYNCS.PHASECHK.TRANS64.TRYWAIT P1, [R2+URZ+0x2f0], R5 ;  /* 0x0002f005020075a7 */ /* 0x0044e400080211ff */
[----:B---3--:R-:W-:Y:S05]  /*9210*/  @!P1 NANOSLEEP.SYNCS 0x989680 ;  /* 0x009896800000995d */ /* 0x008fea0003900000 */
[----:B------:R-:W3:Y:S02]  /*9220*/  @!P1 SYNCS.PHASECHK.TRANS64 P1, [R2+URZ+0x2f0], R5 ;  /* 0x0002f005020095a7 */ /* 0x000ee400080210ff */
[----:B---3--:R-:W-:Y:S05]  /*9230*/  @!P1 BRA `(.L_x_91) ;  /* 0xfffffffc00f09947 */ /* 0x008fea000383ffff */
[----:B------:R-:W-:Y:S05]  /*9240*/  BRA `(.L_x_243) ;  /* 0xffffffb400347947 */ /* 0x000fea000383ffff */
.L_x_94:
[----:B------:R-:W-:-:S07]  /*9250*/  MOV R0, UR4 ;  /* 0x0000000400007c02 */ /* 0x000fce0008000f00 */
.L_x_244:
[----:B--2---:R2:W3:Y:S02]  /*9260*/  SYNCS.PHASECHK.TRANS64.TRYWAIT P0, [R0+URZ+0x300], R3 ;  /* 0x00030003000075a7 */ /* 0x0044e400080011ff */
[----:B---3--:R-:W-:Y:S05]  /*9270*/  @!P0 NANOSLEEP.SYNCS 0x989680 ;  /* 0x009896800000895d */ /* 0x008fea0003900000 */
[----:B------:R-:W3:Y:S02]  /*9280*/  @!P0 SYNCS.PHASECHK.TRANS64 P0, [R0+URZ+0x300], R3 ;  /* 0x00030003000085a7 */ /* 0x000ee400080010ff */
[----:B---3--:R-:W-:Y:S05]  /*9290*/  @!P0 BRA `(.L_x_244) ;  /* 0xfffffffc00f08947 */ /* 0x008fea000383ffff */
[----:B------:R-:W-:Y:S05]  /*92a0*/  BRA `(.L_x_93) ;  /* 0xffffffb400887947 */ /* 0x000fea000383ffff */
.L_x_101:
[----:B-1----:R1:W2:Y:S02]  /*92b0*/  SYNCS.PHASECHK.TRANS64.TRYWAIT P1, [R0+URZ+0x2f0], R5 ;  /* 0x0002f005000075a7 */ /* 0x0022a400080211ff */
[----:B--2---:R-:W-:Y:S05]  /*92c0*/  @!P1 NANOSLEEP.SYNCS 0x989680 ;  /* 0x009896800000995d */ /* 0x004fea0003900000 */
[----:B------:R-:W2:Y:S02]  /*92d0*/  @!P1 SYNCS.PHASECHK.TRANS64 P1, [R0+URZ+0x2f0], R5 ;  /* 0x0002f005000095a7 */ /* 0x000ea400080210ff */
[----:B--2---:R-:W-:Y:S05]  /*92e0*/  @!P1 BRA `(.L_x_101) ;  /* 0xfffffffc00f09947 */ /* 0x004fea000383ffff */
[----:B------:R-:W-:Y:S05]  /*92f0*/  BRA `(.L_x_245) ;  /* 0xffffffb800f07947 */ /* 0x000fea000383ffff */
.L_x_102:
[----:B------:R-:W-:-:S07]  /*9300*/  MOV R3, UR23 ;  /* 0x0000001700037c02 */ /* 0x000fce0008000f00 */
.L_x_246:
[----:B-1----:R1:W2:Y:S02]  /*9310*/  SYNCS.PHASECHK.TRANS64.TRYWAIT P0, [R3+URZ+0x330], R0 ;  /* 0x00033000030075a7 */ /* 0x0022a400080011ff */
[----:B--2---:R-:W-:Y:S05]  /*9320*/  @!P0 NANOSLEEP.SYNCS 0x989680 ;  /* 0x009896800000895d */ /* 0x004fea0003900000 */
[----:B------:R-:W2:Y:S02]  /*9330*/  @!P0 SYNCS.PHASECHK.TRANS64 P0, [R3+URZ+0x330], R0 ;  /* 0x00033000030085a7 */ /* 0x000ea400080010ff */
[----:B--2---:R-:W-:Y:S05]  /*9340*/  @!P0 BRA `(.L_x_246) ;  /* 0xfffffffc00f08947 */ /* 0x004fea000383ffff */
[----:B------:R-:W-:Y:S05]  /*9350*/  BRA `(.L_x_247) ;  /* 0xffffffbc00407947 */ /* 0x000fea000383ffff */
.L_x_105:
[----:B------:R-:W-:Y:S07]  /*9360*/  MOV R0, UR5 ;  /* 0x0000000500007c02 */ /* 0x000fee0008000f00 */
.L_x_248:
[----:B-1----:R1:W2:Y:S02]  /*9370*/  SYNCS.PHASECHK.TRANS64.TRYWAIT P0, [R0+URZ], R3 ;  /* 0x00000003000075a7 */ /* 0x0022a400080011ff */
[----:B--2---:R-:W-:Y:S05]  /*9380*/  @!P0 NANOSLEEP.SYNCS 0x989680 ;  /* 0x009896800000895d */ /* 0x004fea0003900000 */
[----:B------:R-:W2:Y:S02]  /*9390*/  @!P0 SYNCS.PHASECHK.TRANS64 P0, [R0+URZ], R3 ;  /* 0x00000003000085a7 */ /* 0x000ea400080010ff */
[----:B--2---:R-:W-:Y:S05]  /*93a0*/  @!P0 BRA `(.L_x_248) ;  /* 0xfffffffc00f08947 */ /* 0x004fea000383ffff */
[----:B------:R-:W-:Y:S05]  /*93b0*/  BRA `(.L_x_104) ;  /* 0xffffffbc005c7947 */ /* 0x000fea000383ffff */
.L_x_108:
[----:B------:R-:W-:-:S07]  /*93c0*/  MOV R0, UR4 ;  /* 0x0000000400007c02 */ /* 0x000fce0008000f00 */
.L_x_249:
[----:B--2---:R2:W4:Y:S02]  /*93d0*/  SYNCS.PHASECHK.TRANS64.TRYWAIT P0, [R0+URZ], R3 ;  /* 0x00000003000075a7 */ /* 0x00452400080011ff */
[----:B----4-:R-:W-:Y:S05]  /*93e0*/  @!P0 NANOSLEEP.SYNCS 0x989680 ;  /* 0x009896800000895d */ /* 0x010fea0003900000 */
[----:B------:R-:W4:Y:S02]  /*93f0*/  @!P0 SYNCS.PHASECHK.TRANS64 P0, [R0+URZ], R3 ;  /* 0x00000003000085a7 */ /* 0x000f2400080010ff */
[----:B----4-:R-:W-:Y:S05]  /*9400*/  @!P0 BRA `(.L_x_249) ;  /* 0xfffffffc00f08947 */ /* 0x010fea000383ffff */
[----:B------:R-:W-:Y:S05]  /*9410*/  BRA `(.L_x_250) ;  /* 0xffffffc000107947 */ /* 0x000fea000383ffff */
.L_x_109:
[----:B------:R-:W-:-:S07]  /*9420*/  MOV R0, UR5 ;  /* 0x0000000500007c02 */ /* 0x000fce0008000f00 */
.L_x_251:
[----:B-1----:R1:W2:Y:S02]  /*9430*/  SYNCS.PHASECHK.TRANS64.TRYWAIT P0, [R0+URZ], R3 ;  /* 0x00000003000075a7 */ /* 0x0022a400080011ff */
[----:B--2---:R-:W-:Y:S05]  /*9440*/  @!P0 NANOSLEEP.SYNCS 0x989680 ;  /* 0x009896800000895d */ /* 0x004fea0003900000 */
[----:B------:R-:W2:Y:S02]  /*9450*/  @!P0 SYNCS.PHASECHK.TRANS64 P0, [R0+URZ], R3 ;  /* 0x00000003000085a7 */ /* 0x000ea400080010ff */
[----:B--2---:R-:W-:Y:S05]  /*9460*/  @!P0 BRA `(.L_x_251) ;  /* 0xfffffffc00f08947 */ /* 0x004fea000383ffff */
[----:B------:R-:W-:Y:S05]  /*9470*/  BRA `(.L_x_252) ;  /* 0xffffffc0001c7947 */ /* 0x000fea000383ffff */
.L_x_110:
[----:B------:R-:W-:-:S07]  /*9480*/  MOV R0, UR5 ;  /* 0x0000000500007c02 */ /* 0x000fce0008000f00 */
.L_x_253:
[----:B-1----:R1:W2:Y:S02]  /*9490*/  SYNCS.PHASECHK.TRANS64.TRYWAIT P0, [R0+URZ], R3 ;  /* 0x00000003000075a7 */ /* 0x0022a400080011ff */
[----:B--2---:R-:W-:Y:S05]  /*94a0*/  @!P0 NANOSLEEP.SYNCS 0x989680 ;  /* 0x009896800000895d */ /* 0x004fea0003900000 */
[----:B------:R-:W2:Y:S02]  /*94b0*/  @!P0 SYNCS.PHASECHK.TRANS64 P0, [R0+URZ], R3 ;  /* 0x00000003000085a7 */ /* 0x000ea400080010ff */
[----:B--2---:R-:W-:Y:S05]  /*94c0*/  @!P0 BRA `(.L_x_253) ;  /* 0xfffffffc00f08947 */ /* 0x004fea000383ffff */
[----:B------:R-:W-:Y:S05]  /*94d0*/  BRA `(.L_x_254) ;  /* 0xffffffc000287947 */ /* 0x000fea000383ffff */
.L_x_111:
[----:B------:R-:W-:-:S07]  /*94e0*/  MOV R0, UR4 ;  /* 0x0000000400007c02 */ /* 0x000fce0008000f00 */
.L_x_255:
[----:B-1----:R1:W2:Y:S02]  /*94f0*/  SYNCS.PHASECHK.TRANS64.TRYWAIT P0, [R0+URZ], R3 ;  /* 0x00000003000075a7 */ /* 0x0022a400080011ff */
[----:B--2---:R-:W-:Y:S05]  /*9500*/  @!P0 NANOSLEEP.SYNCS 0x989680 ;  /* 0x009896800000895d */ /* 0x004fea0003900000 */
[----:B------:R-:W2:Y:S02]  /*9510*/  @!P0 SYNCS.PHASECHK.TRANS64 P0, [R0+URZ], R3 ;  /* 0x00000003000085a7 */ /* 0x000ea400080010ff */
[----:B--2---:R-:W-:Y:S05]  /*9520*/  @!P0 BRA `(.L_x_255) ;  /* 0xfffffffc00f08947 */ /* 0x004fea000383ffff */
[----:B------:R-:W-:Y:S05]  /*9530*/  BRA `(.L_x_256) ;  /* 0xffffffc000347947 */ /* 0x000fea000383ffff */
.L_x_116:
[----:B--2---:R2:W3:Y:S02]  /*9540*/  SYNCS.PHASECHK.TRANS64.TRYWAIT P0, [R3+URZ+0x2f0], R0 ;  /* 0x0002f000030075a7 */ /* 0x0044e400080011ff */
[----:B---3--:R-:W-:Y:S05]  /*9550*/  @!P0 NANOSLEEP.SYNCS 0x989680 ;  /* 0x009896800000895d */ /* 0x008fea0003900000 */
[----:B------:R-:W3:Y:S02]  /*9560*/  @!P0 SYNCS.PHASECHK.TRANS64 P0, [R3+URZ+0x2f0], R0 ;  /* 0x0002f000030085a7 */ /* 0x000ee400080010ff */
[----:B---3--:R-:W-:Y:S05]  /*9570*/  @!P0 BRA `(.L_x_116) ;  /* 0xfffffffc00f08947 */ /* 0x008fea000383ffff */
[----:B------:R-:W-:Y:S05]  /*9580*/  BRA `(.L_x_257) ;  /* 0xffffffc4005c7947 */ /* 0x000fea000383ffff */
.L_x_119:
[----:B------:R-:W-:Y:S07]  /*9590*/  MOV R0, UR24 ;  /* 0x0000001800007c02 */ /* 0x000fee0008000f00 */
.L_x_258:
[----:B--2---:R2:W3:Y:S02]  /*95a0*/  SYNCS.PHASECHK.TRANS64.TRYWAIT P1, [R0+URZ+0x2e8], R3 ;  /* 0x0002e803000075a7 */ /* 0x0044e400080211ff */
[----:B---3--:R-:W-:Y:S05]  /*95b0*/  @!P1 NANOSLEEP.SYNCS 0x989680 ;  /* 0x009896800000995d */ /* 0x008fea0003900000 */
[----:B------:R-:W3:Y:S02]  /*95c0*/  @!P1 SYNCS.PHASECHK.TRANS64 P1, [R0+URZ+0x2e8], R3 ;  /* 0x0002e803000095a7 */ /* 0x000ee400080210ff */
[----:B---3--:R-:W-:Y:S05]  /*95d0*/  @!P1 BRA `(.L_x_258) ;  /* 0xfffffffc00f09947 */ /* 0x008fea000383ffff */
[----:B------:R-:W-:Y:S05]  /*95e0*/  BRA `(.L_x_118) ;  /* 0xffffffc800cc7947 */ /* 0x000fea000383ffff */
.L_x_122:
[----:B------:R-:W-:Y:S07]  /*95f0*/  MOV R3, UR4 ;  /* 0x0000000400037c02 */ /* 0x000fee0008000f00 */
.L_x_259:
[----:B--2---:R2:W3:Y:S02]  /*9600*/  SYNCS.PHASECHK.TRANS64.TRYWAIT P0, [R3+URZ+0x2d0], R0 ;  /* 0x0002d000030075a7 */ /* 0x0044e400080011ff */
[----:B---3--:R-:W-:Y:S05]  /*9610*/  @!P0 NANOSLEEP.SYNCS 0x989680 ;  /* 0x009896800000895d */ /* 0x008fea0003900000 */
[----:B------:R-:W3:Y:S02]  /*9620*/  @!P0 SYNCS.PHASECHK.TRANS64 P0, [R3+URZ+0x2d0], R0 ;  /* 0x0002d000030085a7 */ /* 0x000ee400080010ff */
[----:B---3--:R-:W-:Y:S05]  /*9630*/  @!P0 BRA `(.L_x_259) ;  /* 0xfffffffc00f08947 */ /* 0x008fea000383ffff */
[----:B------:R-:W-:Y:S05]  /*9640*/  BRA `(.L_x_260) ;  /* 0xffffffcc00287947 */ /* 0x000fea000383ffff */
.L_x_124:
[----:B------:R-:W-:-:S07]  /*9650*/  MOV R0, UR4 ;  /* 0x0000000400007c02 */ /* 0x000fce0008000f00 */
.L_x_261:
[----:B---3--:R3:W4:Y:S02]  /*9660*/  SYNCS.PHASECHK.TRANS64.TRYWAIT P0, [R0+URZ], R3 ;  /* 0x00000003000075a7 */ /* 0x00872400080011ff */
[----:B----4-:R-:W-:Y:S05]  /*9670*/  @!P0 NANOSLEEP.SYNCS 0x989680 ;  /* 0x009896800000895d */ /* 0x010fea0003900000 */
[----:B------:R-:W4:Y:S02]  /*9680*/  @!P0 SYNCS.PHASECHK.TRANS64 P0, [R0+URZ], R3 ;  /* 0x00000003000085a7 */ /* 0x000f2400080010ff */
[----:B----4-:R-:W-:Y:S05]  /*9690*/  @!P0 BRA `(.L_x_261) ;  /* 0xfffffffc00f08947 */ /* 0x010fea000383ffff */
[----:B------:R-:W-:Y:S05]  /*96a0*/  BRA `(.L_x_262) ;  /* 0xffffffcc00c07947 */ /* 0x000fea000383ffff */
.L_x_126:
[----:B--2---:R2:W3:Y:S02]  /*96b0*/  SYNCS.PHASECHK.TRANS64.TRYWAIT P0, [R8+URZ+0x2f0], R3 ;  /* 0x0002f003080075a7 */ /* 0x0044e400080011ff */
[----:B---3--:R-:W-:Y:S05]  /*96c0*/  @!P0 NANOSLEEP.SYNCS 0x989680 ;  /* 0x009896800000895d */ /* 0x008fea0003900000 */
[----:B------:R-:W3:Y:S02]  /*96d0*/  @!P0 SYNCS.PHASECHK.TRANS64 P0, [R8+URZ+0x2f0], R3 ;  /* 0x0002f003080085a7 */ /* 0x000ee400080010ff */
[----:B---3--:R-:W-:Y:S05]  /*96e0*/  @!P0 BRA `(.L_x_126) ;  /* 0xfffffffc00f08947 */ /* 0x008fea000383ffff */
[----:B------:R-:W-:Y:S05]  /*96f0*/  BRA `(.L_x_263) ;  /* 0xffffffd000a07947 */ /* 0x000fea000383ffff */
.L_x_136:
[----:B-1----:R1:W2:Y:S02]  /*9700*/  SYNCS.PHASECHK.TRANS64.TRYWAIT P1, [R0+URZ+0x2c0], R3 ;  /* 0x0002c003000075a7 */ /* 0x0022a400080211ff */
[----:B--2---:R-:W-:Y:S05]  /*9710*/  @!P1 NANOSLEEP.SYNCS 0x989680 ;  /* 0x009896800000995d */ /* 0x004fea0003900000 */
[----:B------:R-:W2:Y:S02]  /*9720*/  @!P1 SYNCS.PHASECHK.TRANS64 P1, [R0+URZ+0x2c0], R3 ;  /* 0x0002c003000095a7 */ /* 0x000ea400080210ff */
[----:B--2---:R-:W-:Y:S05]  /*9730*/  @!P1 BRA `(.L_x_136) ;  /* 0xfffffffc00f09947 */ /* 0x004fea000383ffff */
[----:B------:R-:W-:Y:S05]  /*9740*/  BRA `(.L_x_135) ;  /* 0xffffffdc00dc7947 */ /* 0x000fea000383ffff */
.L_x_138:
[----:B-1----:R1:W3:Y:S02]  /*9750*/  SYNCS.PHASECHK.TRANS64.TRYWAIT P1, [R36+URZ+0x310], R7 ;  /* 0x00031007240075a7 */ /* 0x0022e400080211ff */
[----:B---3--:R-:W-:Y:S05]  /*9760*/  @!P1 NANOSLEEP.SYNCS 0x989680 ;  /* 0x009896800000995d */ /* 0x008fea0003900000 */
[----:B------:R-:W3:Y:S02]  /*9770*/  @!P1 SYNCS.PHASECHK.TRANS64 P1, [R36+URZ+0x310], R7 ;  /* 0x00031007240095a7 */ /* 0x000ee400080210ff */
[----:B---3--:R-:W-:Y:S05]  /*9780*/  @!P1 BRA `(.L_x_138) ;  /* 0xfffffffc00f09947 */ /* 0x008fea000383ffff */
[----:B------:R-:W-:Y:S05]  /*9790*/  BRA `(.L_x_137) ;  /* 0xffffffdc00f47947 */ /* 0x000fea000383ffff */
        .weak           $__internal_0_$__cuda_sm10x_tcgen05_guardrail_trap_col_being_dealloced_not_returned_by_alloc
        .type           $__internal_0_$__cuda_sm10x_tcgen05_guardrail_trap_col_being_dealloced_not_returned_by_alloc,@function
        .size           $__internal_0_$__cuda_sm10x_tcgen05_guardrail_trap_col_being_dealloced_not_returned_by_alloc,($__internal_1_$__cuda_sm10x_tcgen05_guardrail_trap_phase_invalid_during_alloc - $__internal_0_$__cuda_sm10x_tcgen05_guardrail_trap_col_being_dealloced_not_returned_by_alloc)
$__internal_0_$__cuda_sm10x_tcgen05_guardrail_trap_col_being_dealloced_not_returned_by_alloc:
[----:B------:R-:W-:Y:S05]  /*97a0*/  BPT.TRAP 0x1 ;  /* 0x000000040000795c */ /* 0x000fea0000300000 */
[----:B------:R-:W-:-:S04]  /*97b0*/  HFMA2 R3, -RZ, RZ, 0, 0 ;  /* 0x00000000ff037431 */ /* 0x000fc800000001ff */
[----:B------:R-:W-:Y:S05]  /*97c0*/  RET.REL.NODEC R2 `(_ZN7cutlass13device_kernelINS_4gemm6kernel13GemmUniversalIN4cute5tupleIJiiiiEEENS1_10collective13CollectiveMmaINS1_35MainloopSm100TmaUmmaWarpSpecializedILi44ELi2ELi4ENS5_IJNS4_1CILi2EEENSA_ILi1EEESC_EEEEENS5_IJNSA_ILi64EEENSA_ILi16EEENSA_ILi32EEEEEENS_6half_tENS5_IJlSC_lEEESJ_SK_NS4_8TiledMMAINS4_8MMA_AtomIJNS4_20SM100_MMA_F16BF16_SSISJ_SJ_fLi64ELi16ELNS4_4UMMA5MajorE0ELSP_0ELNSO_7ScaleInE0ELSQ_0EEEEEENS4_6LayoutINS5_IJSC_SC_SC_EEENS5_IJNSA_ILi0EEESV_SV_EEEEENS5_IJNS4_10UnderscoreESY_SY_EEEEENS4_13SM90_TMA_LOADENS4_14ComposedLayoutINS4_7SwizzleILi2ELi4ELi3EEENS4_18smem_ptr_flag_bitsILi16EEENST_INS5_IJNSA_ILi8EEESH_EEENS5_IJSH_SC_EEEEEEEvNS4_8identityENS4_23SM90_TMA_LOAD_MULTICASTES1B_vS1C_EENS_8epilogue10collective18CollectiveEpilogueINS1F_23Sm100TmaWarpSpecializedILi2ELi1ELi8ELb1ELb0EEEJSI_NS5_IJNST_ISF_SC_EENST_ISG_SC_EEEEESJ_SK_SJ_SK_NS1F_6fusion15FusionCallbacksIS1J_NS1N_17LinearCombinationISJ_fSJ_fLNS_15FloatRoundStyleE2EEESI_S1M_JEEENS4_5SM1004TMEM4LOAD26SM100_TMEM_LOAD_16dp256b2xES11_NS12_INS13_ILi1ELi4ELi3EEES16_NST_INS5_IJS17_SG_EEENS5_IJSG_SC_EEEEEEENS4_17SM75_U32x4_LDSM_NENS4_14SM90_TMA_STOREES21_NS4_17SM90_U32x4_STSM_NENS4_39AutoVectorizingCopyWithAssumedAlignmentILi128EEEEEEvvEEEEvNT_6ParamsE) ;  /* 0xffffff68020c7950 */ /* 0x000fea0003c3ffff */
        .weak           $__internal_1_$__cuda_sm10x_tcgen05_guardrail_trap_phase_invalid_during_alloc
        .type           $__internal_1_$__cuda_sm10x_tcgen05_guardrail_trap_phase_invalid_during_alloc,@function
        .size           $__internal_1_$__cuda_sm10x_tcgen05_guardrail_trap_phase_invalid_during_alloc,($__internal_2_$__cuda_sm10x_tcgen05_guardrail_trap_unallocated_columns_being_dealloced - $__internal_1_$__cuda_sm10x_tcgen05_guardrail_trap_phase_invalid_during_alloc)
$__internal_1_$__cuda_sm10x_tcgen05_guardrail_trap_phase_invalid_during_alloc:
[----:B------:R-:W-:Y:S05]  /*97d0*/  BPT.TRAP 0x1 ;  /* 0x000000040000795c */ /* 0x000fea0000300000 */
[----:B------:R-:W-:-:S04]  /*97e0*/  MOV R5, 0x0 ;  /* 0x0000000000057802 */ /* 0x000fc80000000f00 */
[----:B------:R-:W-:Y:S05]  /*97f0*/  RET.REL.NODEC R4 `(_ZN7cutlass13device_kernelINS_4gemm6kernel13GemmUniversalIN4cute5tupleIJiiiiEEENS1_10collective13CollectiveMmaINS1_35MainloopSm100TmaUmmaWarpSpecializedILi44ELi2ELi4ENS5_IJNS4_1CILi2EEENSA_ILi1EEESC_EEEEENS5_IJNSA_ILi64EEENSA_ILi16EEENSA_ILi32EEEEEENS_6half_tENS5_IJlSC_lEEESJ_SK_NS4_8TiledMMAINS4_8MMA_AtomIJNS4_20SM100_MMA_F16BF16_SSISJ_SJ_fLi64ELi16ELNS4_4UMMA5MajorE0ELSP_0ELNSO_7ScaleInE0ELSQ_0EEEEEENS4_6LayoutINS5_IJSC_SC_SC_EEENS5_IJNSA_ILi0EEESV_SV_EEEEENS5_IJNS4_10UnderscoreESY_SY_EEEEENS4_13SM90_TMA_LOADENS4_14ComposedLayoutINS4_7SwizzleILi2ELi4ELi3EEENS4_18smem_ptr_flag_bitsILi16EEENST_INS5_IJNSA_ILi8EEESH_EEENS5_IJSH_SC_EEEEEEEvNS4_8identityENS4_23SM90_TMA_LOAD_MULTICASTES1B_vS1C_EENS_8epilogue10collective18CollectiveEpilogueINS1F_23Sm100TmaWarpSpecializedILi2ELi1ELi8ELb1ELb0EEEJSI_NS5_IJNST_ISF_SC_EENST_ISG_SC_EEEEESJ_SK_SJ_SK_NS1F_6fusion15FusionCallbacksIS1J_NS1N_17LinearCombinationISJ_fSJ_fLNS_15FloatRoundStyleE2EEESI_S1M_JEEENS4_5SM1004TMEM4LOAD26SM100_TMEM_LOAD_16dp256b2xES11_NS12_INS13_ILi1ELi4ELi3EEES16_NST_INS5_IJS17_SG_EEENS5_IJSG_SC_EEEEEEENS4_17SM75_U32x4_LDSM_NENS4_14SM90_TMA_STOREES21_NS4_17SM90_U32x4_STSM_NENS4_39AutoVectorizingCopyWithAssumedAlignmentILi128EEEEEEvvEEEEvNT_6ParamsE) ;  /* 0xffffff6804007950 */ /* 0x000fea0003c3ffff */
        .weak           $__internal_2_$__cuda_sm10x_tcgen05_guardrail_trap_unallocated_columns_being_dealloced
        .type           $__internal_2_$__cuda_sm10x_tcgen05_guardrail_trap_unallocated_columns_being_dealloced,@function
        .size           $__internal_2_$__cuda_sm10x_tcgen05_guardrail_trap_unallocated_columns_being_dealloced,(.L_x_265 - $__internal_2_$__cuda_sm10x_tcgen05_guardrail_trap_unallocated_columns_being_dealloced)
$__internal_2_$__cuda_sm10x_tcgen05_guardrail_trap_unallocated_columns_being_dealloced:
[----:B------:R-:W-:Y:S05]  /*9800*/  BPT.TRAP 0x1 ;  /* 0x000000040000795c */ /* 0x000fea0000300000 */
[----:B------:R-:W-:-:S04]  /*9810*/  HFMA2 R3, -RZ, RZ, 0, 0 ;  /* 0x00000000ff037431 */ /* 0x000fc800000001ff */
[----:B------:R-:W-:Y:S05]  /*9820*/  RET.REL.NODEC R2 `(_ZN7cutlass13device_kernelINS_4gemm6kernel13GemmUniversalIN4cute5tupleIJiiiiEEENS1_10collective13CollectiveMmaINS1_35MainloopSm100TmaUmmaWarpSpecializedILi44ELi2ELi4ENS5_IJNS4_1CILi2EEENSA_ILi1EEESC_EEEEENS5_IJNSA_ILi64EEENSA_ILi16EEENSA_ILi32EEEEEENS_6half_tENS5_IJlSC_lEEESJ_SK_NS4_8TiledMMAINS4_8MMA_AtomIJNS4_20SM100_MMA_F16BF16_SSISJ_SJ_fLi64ELi16ELNS4_4UMMA5MajorE0ELSP_0ELNSO_7ScaleInE0ELSQ_0EEEEEENS4_6LayoutINS5_IJSC_SC_SC_EEENS5_IJNSA_ILi0EEESV_SV_EEEEENS5_IJNS4_10UnderscoreESY_SY_EEEEENS4_13SM90_TMA_LOADENS4_14ComposedLayoutINS4_7SwizzleILi2ELi4ELi3EEENS4_18smem_ptr_flag_bitsILi16EEENST_INS5_IJNSA_ILi8EEESH_EEENS5_IJSH_SC_EEEEEEEvNS4_8identityENS4_23SM90_TMA_LOAD_MULTICASTES1B_vS1C_EENS_8epilogue10collective18CollectiveEpilogueINS1F_23Sm100TmaWarpSpecializedILi2ELi1ELi8ELb1ELb0EEEJSI_NS5_IJNST_ISF_SC_EENST_ISG_SC_EEEEESJ_SK_SJ_SK_NS1F_6fusion15FusionCallbacksIS1J_NS1N_17LinearCombinationISJ_fSJ_fLNS_15FloatRoundStyleE2EEESI_S1M_JEEENS4_5SM1004TMEM4LOAD26SM100_TMEM_LOAD_16dp256b2xES11_NS12_INS13_ILi1ELi4ELi3EEES16_NST_INS5_IJS17_SG_EEENS5_IJSG_SC_EEEEEEENS4_17SM75_U32x4_LDSM_NENS4_14SM90_TMA_STOREES21_NS4_17SM90_U32x4_STSM_NENS4_39AutoVectorizingCopyWithAssumedAlignmentILi128EEEEEEvvEEEEvNT_6ParamsE) ;  /* 0xffffff6402f47950 */ /* 0x000fea0003c3ffff */
.L_x_264:
[----:B------:R-:W-:-:S00]  /*9830*/  BRA `(.L_x_264) ;  /* 0xfffffffc00fc7947 */ /* 0x000fc0000383ffff */
[----:B------:R-:W-:-:S00]  /*9840*/  NOP ;  /* 0x0000000000007918 */ /* 0x000fc00000000000 */
        /* <DEDUP_REMOVED lines=11> */
.L_x_265:


//--------------------- .nv.global.init           --------------------------
	.section	.nv.global.init,"aw",@progbits
.nv.global.init:
	.type		$str$27,@object
	.size		$str$27,($str$28 - $str$27)
$str$27:
        /*0000*/ 	.byte	0x28, 0x61, 0x64, 0x64, 0x72, 0x65, 0x73, 0x73, 0x20, 0x26, 0x20, 0x6d, 0x61, 0x73, 0x6b, 0x29
        /*0010*/ 	.byte	0x20, 0x3d, 0x3d, 0x20, 0x30, 0x00
	.type		$str$28,@object
	.size		$str$28,($str$26 - $str$28)
$str$28:
        /*0016*/ 	.byte	0x2f, 0x74, 0x6d, 0x70, 0x2f, 0x63, 0x75, 0x74, 0x6c, 0x61, 0x73, 0x73, 0x5f, 0x73, 0x77, 0x65
        /*0026*/ 	.byte	0x65, 0x70, 0x5f, 0x73, 0x72, 0x63, 0x2f, 0x69, 0x6e, 0x63, 0x6c, 0x75, 0x64, 0x65, 0x2f, 0x63
        /*0036*/ 	.byte	0x75, 0x74, 0x65, 0x2f, 0x70, 0x6f, 0x69, 0x6e, 0x74, 0x65, 0x72, 0x5f, 0x66, 0x6c, 0x61, 0x67
        /*0046*/ 	.byte	0x67, 0x65, 0x64, 0x2e, 0x68, 0x70, 0x70, 0x00
	.type		$str$26,@object
	.size		$str$26,($str$25 - $str$26)
$str$26:
        /*004e*/ 	.byte	0x2f, 0x74, 0x6d, 0x70, 0x2f, 0x63, 0x75, 0x74, 0x6c, 0x61, 0x73, 0x73, 0x5f, 0x73, 0x77, 0x65
        /*005e*/ 	.byte	0x65, 0x70, 0x5f, 0x73, 0x72, 0x63, 0x2f, 0x69, 0x6e, 0x63, 0x6c, 0x75, 0x64, 0x65, 0x2f, 0x63
        /*006e*/ 	.byte	0x75, 0x74, 0x65, 0x2f, 0x61, 0x74, 0x6f, 0x6d, 0x2f, 0x63, 0x6f, 0x70, 0x79, 0x5f, 0x74, 0x72
        /*007e*/ 	.byte	0x61, 0x69, 0x74, 0x73, 0x5f, 0x73, 0x6d, 0x31, 0x30, 0x30, 0x2e, 0x68, 0x70, 0x70, 0x00
	.type		$str$25,@object
	.size		$str$25,(__unnamed_1 - $str$25)
$str$25:
        /*008d*/ 	.byte	0x28, 0x28, 0x75, 0x69, 0x6e, 0x74, 0x33, 0x32, 0x5f, 0x74, 0x28, 0x74, 0x68, 0x72, 0x65, 0x61
        /*009d*/ 	.byte	0x64, 0x49, 0x64, 0x78, 0x2e, 0x78, 0x29, 0x20, 0x2f, 0x20, 0x33, 0x32, 0x29, 0x20, 0x25, 0x20
        /*00ad*/ 	.byte	0x34, 0x29, 0x20, 0x3d, 0x3d, 0x20, 0x28, 0x28, 0x28, 0x74, 0x6d, 0x65, 0x6d, 0x5f, 0x61, 0x64
        /*00bd*/ 	.byte	0x64, 0x72, 0x20, 0x3e, 0x3e, 0x20, 0x31, 0x36, 0x29, 0x20, 0x2f, 0x20, 0x33, 0x32, 0x29, 0x20
        /*00cd*/ 	.byte	0x25, 0x20, 0x34, 0x29, 0x00
	.type		__unnamed_1,@object
	.size		__unnamed_1,(__unnamed_2 - __unnamed_1)
__unnamed_1:
        /*00d2*/ 	.byte	0x61, 0x75, 0x74, 0x6f, 0x20, 0x63, 0x75, 0x74, 0x65, 0x3a, 0x3a, 0x61, 0x73, 0x5f, 0x70, 0x6f
        /* <DEDUP_REMOVED lines=24> */
        /*0262*/ 	.byte	0x3e, 0x3e, 0x3e, 0x5d, 0x00
	.type		__unnamed_2,@object
	.size		__unnamed_2,(.L_2 - __unnamed_2)
__unnamed_2:
        /* <DEDUP_REMOVED lines=42> */
        /*0507*/ 	.byte	0x3e, 0x5d, 0x00
.L_2:


//--------------------- .nv.shared._ZN7cutlass13device_kernelINS_4gemm6kernel13GemmUniversalIN4cute5tupleIJiiiiEEENS1_10collective13CollectiveMmaINS1_35MainloopSm100TmaUmmaWarpSpecializedILi44ELi2ELi4ENS5_IJNS4_1CILi2EEENSA_ILi1EEESC_EEEEENS5_IJNSA_ILi64EEENSA_ILi16EEENSA_ILi32EEEEEENS_6half_tENS5_IJlSC_lEEESJ_SK_NS4_8TiledMMAINS4_8MMA_AtomIJNS4_20SM100_MMA_F16BF16_SSISJ_SJ_fLi64ELi16ELNS4_4UMMA5MajorE0ELSP_0ELNSO_7ScaleInE0ELSQ_0EEEEEENS4_6LayoutINS5_IJSC_SC_SC_EEENS5_IJNSA_ILi0EEESV_SV_EEEEENS5_IJNS4_10UnderscoreESY_SY_EEEEENS4_13SM90_TMA_LOADENS4_14ComposedLayoutINS4_7SwizzleILi2ELi4ELi3EEENS4_18smem_ptr_flag_bitsILi16EEENST_INS5_IJNSA_ILi8EEESH_EEENS5_IJSH_SC_EEEEEEEvNS4_8identityENS4_23SM90_TMA_LOAD_MULTICASTES1B_vS1C_EENS_8epilogue10collective18CollectiveEpilogueINS1F_23Sm100TmaWarpSpecializedILi2ELi1ELi8ELb1ELb0EEEJSI_NS5_IJNST_ISF_SC_EENST_ISG_SC_EEEEESJ_SK_SJ_SK_NS1F_6fusion15FusionCallbacksIS1J_NS1N_17LinearCombinationISJ_fSJ_fLNS_15FloatRoundStyleE2EEESI_S1M_JEEENS4_5SM1004TMEM4LOAD26SM100_TMEM_LOAD_16dp256b2xES11_NS12_INS13_ILi1ELi4ELi3EEES16_NST_INS5_IJS17_SG_EEENS5_IJSG_SC_EEEEEEENS4_17SM75_U32x4_LDSM_NENS4_14SM90_TMA_STOREES21_NS4_17SM90_U32x4_STSM_NENS4_39AutoVectorizingCopyWithAssumedAlignmentILi128EEEEEEvvEEEEvNT_6ParamsE --------------------------
	.section	.nv.shared._ZN7cutlass13device_kernelINS_4gemm6kernel13GemmUniversalIN4cute5tupleIJiiiiEEENS1_10collective13CollectiveMmaINS1_35MainloopSm100TmaUmmaWarpSpecializedILi44ELi2ELi4ENS5_IJNS4_1CILi2EEENSA_ILi1EEESC_EEEEENS5_IJNSA_ILi64EEENSA_ILi16EEENSA_ILi32EEEEEENS_6half_tENS5_IJlSC_lEEESJ_SK_NS4_8TiledMMAINS4_8MMA_AtomIJNS4_20SM100_MMA_F16BF16_SSISJ_SJ_fLi64ELi16ELNS4_4UMMA5MajorE0ELSP_0ELNSO_7ScaleInE0ELSQ_0EEEEEENS4_6LayoutINS5_IJSC_SC_SC_EEENS5_IJNSA_ILi0EEESV_SV_EEEEENS5_IJNS4_10UnderscoreESY_SY_EEEEENS4_13SM90_TMA_LOADENS4_14ComposedLayoutINS4_7SwizzleILi2ELi4ELi3EEENS4_18smem_ptr_flag_bitsILi16EEENST_INS5_IJNSA_ILi8EEESH_EEENS5_IJSH_SC_EEEEEEEvNS4_8identityENS4_23SM90_TMA_LOAD_MULTICASTES1B_vS1C_EENS_8epilogue10collective18CollectiveEpilogueINS1F_23Sm100TmaWarpSpecializedILi2ELi1ELi8ELb1ELb0EEEJSI_NS5_IJNST_ISF_SC_EENST_ISG_SC_EEEEESJ_SK_SJ_SK_NS1F_6fusion15FusionCallbacksIS1J_NS1N_17LinearCombinationISJ_fSJ_fLNS_15FloatRoundStyleE2EEESI_S1M_JEEENS4_5SM1004TMEM4LOAD26SM100_TMEM_LOAD_16dp256b2xES11_NS12_INS13_ILi1ELi4ELi3EEES16_NST_INS5_IJS17_SG_EEENS5_IJSG_SC_EEEEEEENS4_17SM75_U32x4_LDSM_NENS4_14SM90_TMA_STOREES21_NS4_17SM90_U32x4_STSM_NENS4_39AutoVectorizingCopyWithAssumedAlignmentILi128EEEEEEvvEEEEvNT_6ParamsE,"aw",@nobits
	.sectionflags	@""
	.align	16
	.zero		1024


//--------------------- .nv.shared.reserved.0     --------------------------
	.section	.nv.shared.reserved.0,"aw",@nobits
	.weak		__nv_reservedSMEM_offset_0_alias
	.size		__nv_reservedSMEM_offset_0_alias, 0, 64
	.other		__nv_reservedSMEM_offset_0_alias,@"STO_CUDA_RESERVED_SHARED STV_DEFAULT"
__nv_reservedSMEM_offset_0_alias:
	.zero		0
.nv.shared.reserved.0:
	.zero		64
	.weak		__nv_reservedSMEM_tcgen05_partition
	.type		__nv_reservedSMEM_tcgen05_partition,@object
	.size		__nv_reservedSMEM_tcgen05_partition,(.L_0 - __nv_reservedSMEM_tcgen05_partition)
__nv_reservedSMEM_tcgen05_partition:
	.zero		32
.L_0:


//--------------------- .nv.global                --------------------------
	.section	.nv.global,"aw",@nobits
.nv.global:
	.type		_ZN40_INTERNAL_6f0f46b5_4_k_cu_811a6eeb_121034cute1_E,@object
	.size		_ZN40_INTERNAL_6f0f46b5_4_k_cu_811a6eeb_121034cute1_E,(_ZN40_INTERNAL_6f0f46b5_4_k_cu_811a6eeb_121034cuda3std3__45__cpo6cbeginE - _ZN40_INTERNAL_6f0f46b5_4_k_cu_811a6eeb_121034cute1_E)
_ZN40_INTERNAL_6f0f46b5_4_k_cu_811a6eeb_121034cute1_E:
	.zero		1
	.type		_ZN40_INTERNAL_6f0f46b5_4_k_cu_811a6eeb_121034cuda3std3__45__cpo6cbeginE,@object
	.size		_ZN40_INTERNAL_6f0f46b5_4_k_cu_811a6eeb_121034cuda3std3__45__cpo6cbeginE,(_ZN40_INTERNAL_6f0f46b5_4_k_cu_811a6eeb_121034cuda3std3__48in_placeE - _ZN40_INTERNAL_6f0f46b5_4_k_cu_811a6eeb_121034cuda3std3__45__cpo6cbeginE)
_ZN40_INTERNAL_6f0f46b5_4_k_cu_811a6eeb_121034cuda3std3__45__cpo6cbeginE:
	.zero		1
	.type		_ZN40_INTERNAL_6f0f46b5_4_k_cu_811a6eeb_121034cuda3std3__48in_placeE,@object
	.size		_ZN40_INTERNAL_6f0f46b5_4_k_cu_811a6eeb_121034cuda3std3__48in_placeE,(_ZN40_INTERNAL_6f0f46b5_4_k_cu_811a6eeb_121034cuda3std6ranges3__45__cpo9iter_moveE - _ZN40_INTERNAL_6f0f46b5_4_k_cu_811a6eeb_121034cuda3std3__48in_placeE)
_ZN40_INTERNAL_6f0f46b5_4_k_cu_811a6eeb_121034cuda3std3__48in_placeE:
	.zero		1
	.type		_ZN40_INTERNAL_6f0f46b5_4_k_cu_811a6eeb_121034cuda3std6ranges3__45__cpo9iter_moveE,@object
	.size		_ZN40_INTERNAL_6f0f46b5_4_k_cu_811a6eeb_121034cuda3std6ranges3__45__cpo9iter_moveE,(_ZN40_INTERNAL_6f0f46b5_4_k_cu_811a6eeb_121034cuda3std3__45__cpo5beginE - _ZN40_INTERNAL_6f0f46b5_4_k_cu_811a6eeb_121034cuda3std6ranges3__45__cpo9iter_moveE)
_ZN40_INTERNAL_6f0f46b5_4_k_cu_811a6eeb_121034cuda3std6ranges3__45__cpo9iter_moveE:
	.zero		1
	.type		_ZN40_INTERNAL_6f0f46b5_4_k_cu_811a6eeb_121034cuda3std3__45__cpo5beginE,@object
	.size		_ZN40_INTERNAL_6f0f46b5_4_k_cu_811a6eeb_121034cuda3std3__45__cpo5beginE,(_ZN40_INTERNAL_6f0f46b5_4_k_cu_811a6eeb_121034cuda3std3__442_GLOBAL__N__6f0f46b5_4_k_cu_811a6eeb_121036ignoreE - _ZN40_INTERNAL_6f0f46b5_4_k_cu_811a6eeb_121034cuda3std3__45__cpo5beginE)
_ZN40_INTERNAL_6f0f46b5_4_k_cu_811a6eeb_121034cuda3std3__45__cpo5beginE:
	.zero		1
	.type		_ZN40_INTERNAL_6f0f46b5_4_k_cu_811a6eeb_121034cuda3std3__442_GLOBAL__N__6f0f46b5_4_k_cu_811a6eeb_121036ignoreE,@object
	.size		_ZN40_INTERNAL_6f0f46b5_4_k_cu_811a6eeb_121034cuda3std3__442_GLOBAL__N__6f0f46b5_4_k_cu_811a6eeb_121036ignoreE,(_ZN40_INTERNAL_6f0f46b5_4_k_cu_811a6eeb_121034cute7productE - _ZN40_INTERNAL_6f0f46b5_4_k_cu_811a6eeb_121034cuda3std3__442_GLOBAL__N__6f0f46b5_4_k_cu_811a6eeb_121036ignoreE)
_ZN40_INTERNAL_6f0f46b5_4_k_cu_811a6eeb_121034cuda3std3__442_GLOBAL__N__6f0f46b5_4_k_cu_811a6eeb_121036ignoreE:
	.zero		1
	.type		_ZN40_INTERNAL_6f0f46b5_4_k_cu_811a6eeb_121034cute7productE,@object
	.size		_ZN40_INTERNAL_6f0f46b5_4_k_cu_811a6eeb_121034cute7productE,(_ZN40_INTERNAL_6f0f46b5_4_k_cu_811a6eeb_121034cuda3std3__45__cpo3endE - _ZN40_INTERNAL_6f0f46b5_4_k_cu_811a6eeb_121034cute7productE)
_ZN40_INTERNAL_6f0f46b5_4_k_cu_811a6eeb_121034cute7productE:
	.zero		1
	.type		_ZN40_INTERNAL_6f0f46b5_4_k_cu_811a6eeb_121034cuda3std3__45__cpo3endE,@object
	.size		_ZN40_INTERNAL_6f0f46b5_4_k_cu_811a6eeb_121034cuda3std3__45__cpo3endE,(_ZN40_INTERNAL_6f0f46b5_4_k_cu_811a6eeb_121034cuda3std3__419piecewise_constructE - _ZN40_INTERNAL_6f0f46b5_4_k_cu_811a6eeb_121034cuda3std3__45__cpo3endE)
_ZN40_INTERNAL_6f0f46b5_4_k_cu_811a6eeb_121034cuda3std3__45__cpo3endE:
	.zero		1
	.type		_ZN40_INTERNAL_6f0f46b5_4_k_cu_811a6eeb_121034cuda3std3__419piecewise_constructE,@object
	.size		_ZN40_INTERNAL_6f0f46b5_4_k_cu_811a6eeb_121034cuda3std3__419piecewise_constructE,(_ZN40_INTERNAL_6f0f46b5_4_k_cu_811a6eeb_121034cuda3std3__45__cpo4cendE - _ZN40_INTERNAL_6f0f46b5_4_k_cu_811a6eeb_121034cuda3std3__419piecewise_constructE)
_ZN40_INTERNAL_6f0f46b5_4_k_cu_811a6eeb_121034cuda3std3__419piecewise_constructE:
	.zero		1
	.type		_ZN40_INTERNAL_6f0f46b5_4_k_cu_811a6eeb_121034cuda3std3__45__cpo4cendE,@object
	.size		_ZN40_INTERNAL_6f0f46b5_4_k_cu_811a6eeb_121034cuda3std3__45__cpo4cendE,(_ZN40_INTERNAL_6f0f46b5_4_k_cu_811a6eeb_121034cuda3std6ranges3__45__cpo4swapE - _ZN40_INTERNAL_6f0f46b5_4_k_cu_811a6eeb_121034cuda3std3__45__cpo4cendE)
_ZN40_INTERNAL_6f0f46b5_4_k_cu_811a6eeb_121034cuda3std3__45__cpo4cendE:
	.zero		1
	.type		_ZN40_INTERNAL_6f0f46b5_4_k_cu_811a6eeb_121034cuda3std6ranges3__45__cpo4swapE,@object
	.size		_ZN40_INTERNAL_6f0f46b5_4_k_cu_811a6eeb_121034cuda3std6ranges3__45__cpo4swapE,(.L_10 - _ZN40_INTERNAL_6f0f46b5_4_k_cu_811a6eeb_121034cuda3std6ranges3__45__cpo4swapE)
_ZN40_INTERNAL_6f0f46b5_4_k_cu_811a6eeb_121034cuda3std6ranges3__45__cpo4swapE:
	.zero		1
.L_10:


//--------------------- .nv.constant0._ZN7cutlass13device_kernelINS_4gemm6kernel13GemmUniversalIN4cute5tupleIJiiiiEEENS1_10collective13CollectiveMmaINS1_35MainloopSm100TmaUmmaWarpSpecializedILi44ELi2ELi4ENS5_IJNS4_1CILi2EEENSA_ILi1EEESC_EEEEENS5_IJNSA_ILi64EEENSA_ILi16EEENSA_ILi32EEEEEENS_6half_tENS5_IJlSC_lEEESJ_SK_NS4_8TiledMMAINS4_8MMA_AtomIJNS4_20SM100_MMA_F16BF16_SSISJ_SJ_fLi64ELi16ELNS4_4UMMA5MajorE0ELSP_0ELNSO_7ScaleInE0ELSQ_0EEEEEENS4_6LayoutINS5_IJSC_SC_SC_EEENS5_IJNSA_ILi0EEESV_SV_EEEEENS5_IJNS4_10UnderscoreESY_SY_EEEEENS4_13SM90_TMA_LOADENS4_14ComposedLayoutINS4_7SwizzleILi2ELi4ELi3EEENS4_18smem_ptr_flag_bitsILi16EEENST_INS5_IJNSA_ILi8EEESH_EEENS5_IJSH_SC_EEEEEEEvNS4_8identityENS4_23SM90_TMA_LOAD_MULTICASTES1B_vS1C_EENS_8epilogue10collective18CollectiveEpilogueINS1F_23Sm100TmaWarpSpecializedILi2ELi1ELi8ELb1ELb0EEEJSI_NS5_IJNST_ISF_SC_EENST_ISG_SC_EEEEESJ_SK_SJ_SK_NS1F_6fusion15FusionCallbacksIS1J_NS1N_17LinearCombinationISJ_fSJ_fLNS_15FloatRoundStyleE2EEESI_S1M_JEEENS4_5SM1004TMEM4LOAD26SM100_TMEM_LOAD_16dp256b2xES11_NS12_INS13_ILi1ELi4ELi3EEES16_NST_INS5_IJS17_SG_EEENS5_IJSG_SC_EEEEEEENS4_17SM75_U32x4_LDSM_NENS4_14SM90_TMA_STOREES21_NS4_17SM90_U32x4_STSM_NENS4_39AutoVectorizingCopyWithAssumedAlignmentILi128EEEEEEvvEEEEvNT_6ParamsE --------------------------
	.section	.nv.constant0._ZN7cutlass13device_kernelINS_4gemm6kernel13GemmUniversalIN4cute5tupleIJiiiiEEENS1_10collective13CollectiveMmaINS1_35MainloopSm100TmaUmmaWarpSpecializedILi44ELi2ELi4ENS5_IJNS4_1CILi2EEENSA_ILi1EEESC_EEEEENS5_IJNSA_ILi64EEENSA_ILi16EEENSA_ILi32EEEEEENS_6half_tENS5_IJlSC_lEEESJ_SK_NS4_8TiledMMAINS4_8MMA_AtomIJNS4_20SM100_MMA_F16BF16_SSISJ_SJ_fLi64ELi16ELNS4_4UMMA5MajorE0ELSP_0ELNSO_7ScaleInE0ELSQ_0EEEEEENS4_6LayoutINS5_IJSC_SC_SC_EEENS5_IJNSA_ILi0EEESV_SV_EEEEENS5_IJNS4_10UnderscoreESY_SY_EEEEENS4_13SM90_TMA_LOADENS4_14ComposedLayoutINS4_7SwizzleILi2ELi4ELi3EEENS4_18smem_ptr_flag_bitsILi16EEENST_INS5_IJNSA_ILi8EEESH_EEENS5_IJSH_SC_EEEEEEEvNS4_8identityENS4_23SM90_TMA_LOAD_MULTICASTES1B_vS1C_EENS_8epilogue10collective18CollectiveEpilogueINS1F_23Sm100TmaWarpSpecializedILi2ELi1ELi8ELb1ELb0EEEJSI_NS5_IJNST_ISF_SC_EENST_ISG_SC_EEEEESJ_SK_SJ_SK_NS1F_6fusion15FusionCallbacksIS1J_NS1N_17LinearCombinationISJ_fSJ_fLNS_15FloatRoundStyleE2EEESI_S1M_JEEENS4_5SM1004TMEM4LOAD26SM100_TMEM_LOAD_16dp256b2xES11_NS12_INS13_ILi1ELi4ELi3EEES16_NST_INS5_IJS17_SG_EEENS5_IJSG_SC_EEEEEEENS4_17SM75_U32x4_LDSM_NENS4_14SM90_TMA_STOREES21_NS4_17SM90_U32x4_STSM_NENS4_39AutoVectorizingCopyWithAssumedAlignmentILi128EEEEEEvvEEEEvNT_6ParamsE,"a",@progbits
	.sectionflags	@""
	.align	4
.nv.constant0._ZN7cutlass13device_kernelINS_4gemm6kernel13GemmUniversalIN4cute5tupleIJiiiiEEENS1_10collective13CollectiveMmaINS1_35MainloopSm100TmaUmmaWarpSpecializedILi44ELi2ELi4ENS5_IJNS4_1CILi2EEENSA_ILi1EEESC_EEEEENS5_IJNSA_ILi64EEENSA_ILi16EEENSA_ILi32EEEEEENS_6half_tENS5_IJlSC_lEEESJ_SK_NS4_8TiledMMAINS4_8MMA_AtomIJNS4_20SM100_MMA_F16BF16_SSISJ_SJ_fLi64ELi16ELNS4_4UMMA5MajorE0ELSP_0ELNSO_7ScaleInE0ELSQ_0EEEEEENS4_6LayoutINS5_IJSC_SC_SC_EEENS5_IJNSA_ILi0EEESV_SV_EEEEENS5_IJNS4_10UnderscoreESY_SY_EEEEENS4_13SM90_TMA_LOADENS4_14ComposedLayoutINS4_7SwizzleILi2ELi4ELi3EEENS4_18smem_ptr_flag_bitsILi16EEENST_INS5_IJNSA_ILi8EEESH_EEENS5_IJSH_SC_EEEEEEEvNS4_8identityENS4_23SM90_TMA_LOAD_MULTICASTES1B_vS1C_EENS_8epilogue10collective18CollectiveEpilogueINS1F_23Sm100TmaWarpSpecializedILi2ELi1ELi8ELb1ELb0EEEJSI_NS5_IJNST_ISF_SC_EENST_ISG_SC_EEEEESJ_SK_SJ_SK_NS1F_6fusion15FusionCallbacksIS1J_NS1N_17LinearCombinationISJ_fSJ_fLNS_15FloatRoundStyleE2EEESI_S1M_JEEENS4_5SM1004TMEM4LOAD26SM100_TMEM_LOAD_16dp256b2xES11_NS12_INS13_ILi1ELi4ELi3EEES16_NST_INS5_IJS17_SG_EEENS5_IJSG_SC_EEEEEEENS4_17SM75_U32x4_LDSM_NENS4_14SM90_TMA_STOREES21_NS4_17SM90_U32x4_STSM_NENS4_39AutoVectorizingCopyWithAssumedAlignmentILi128EEEEEEvvEEEEvNT_6ParamsE:
	.zero		2944


//--------------------- SYMBOLS --------------------------

	.type		.nv.reservedSmem.offset0,@object
	.size		.nv.reservedSmem.offset0,0x4
	.type		.nv.reservedSmem.cap,@object
	.size		.nv.reservedSmem.cap,0x4
	.type		__assertfail,@function
